def gluon_wgmma(
    a_ptr,
    b_ptr,
    c_ptr,
    M,
    N,
    K,
    stride_am,
    stride_bk,
    stride_cm,
    BLOCK_M: gl.constexpr,
    BLOCK_N: gl.constexpr,
    BLOCK_K: gl.constexpr,
    DTYPE: gl.constexpr,
    A_LAYOUT: gl.constexpr,
    B_LAYOUT: gl.constexpr,
    C_LAYOUT: gl.constexpr,
    B_SHAPE: gl.constexpr,
    TRANS_B: gl.constexpr,
    NUM_BUFFERS: gl.constexpr,
    NUM_WARPS: gl.constexpr,
):
    a_desc = tma.make_tensor_descriptor(
        a_ptr, [M, K], [stride_am, 1], [BLOCK_M, BLOCK_K], A_LAYOUT
    )
    b_desc = tma.make_tensor_descriptor(
        b_ptr,
        [N, K] if TRANS_B else [K, N],
        [stride_bk, 1],
        B_SHAPE,
        B_LAYOUT,
    )
    c_desc = tma.make_tensor_descriptor(
        c_ptr, [M, N], [stride_cm, 1], [BLOCK_M, BLOCK_N], C_LAYOUT
    )

    a_bufs = gl.allocate_shared_memory(
        DTYPE, [NUM_BUFFERS, BLOCK_M, BLOCK_K], A_LAYOUT
    )
    b_bufs = gl.allocate_shared_memory(DTYPE, [NUM_BUFFERS] + B_SHAPE, B_LAYOUT)

    pid_m = gl.program_id(0)
    pid_n = gl.program_id(1)
    off_m = pid_m * BLOCK_M
    off_n = pid_n * BLOCK_N

    mma_layout: gl.constexpr = pick_wgmma_layout(DTYPE, BLOCK_M, BLOCK_N, NUM_WARPS)
    acc = warpgroup_mma_init(
        gl.zeros((BLOCK_M, BLOCK_N), dtype=gl.float32, layout=mma_layout)
    )

    bars = gl.allocate_shared_memory(
        gl.int64, [NUM_BUFFERS, 1], mbarrier.MBarrierLayout()
    )
    for i in gl.static_range(NUM_BUFFERS):
        mbarrier.init(bars.index(i), count=1)
    idx = 0
    phase = 0

    for k in range(0, K, BLOCK_K):
        a = a_bufs.index(idx)
        b = b_bufs.index(idx)
        bar = bars.index(idx)
        mbarrier.expect(bar, a_desc.block_type.nbytes + b_desc.block_type.nbytes)
        tma.async_copy_global_to_shared(a_desc, [off_m, k], bar, a)
        tma.async_copy_global_to_shared(
            b_desc, [off_n, k] if TRANS_B else [k, off_n], bar, b
        )
        mbarrier.wait(bar, phase=phase)

        if TRANS_B:
            b = b.permute((1, 0))
        acc = warpgroup_mma_wait(num_outstanding=0, deps=(acc,))
        acc = warpgroup_mma(a, b, acc, is_async=True)

        idx += 1
        if idx == NUM_BUFFERS:
            idx = 0
            phase ^= 1

    acc = warpgroup_mma_wait(num_outstanding=0, deps=(acc,))
    for i in gl.static_range(NUM_BUFFERS):
        mbarrier.invalidate(bars.index(i))

    c_smem = gl.allocate_shared_memory(DTYPE, [BLOCK_M, BLOCK_N], C_LAYOUT)
    c_smem.store(acc.to(DTYPE))
    fence_async_shared()
    tma.async_copy_shared_to_global(c_desc, [off_m, off_n], c_smem)
    tma.store_wait(pendings=0)

# config = {"BLOCK_K": 32, "BLOCK_M": 256, "BLOCK_N": 256, "arch": "sm_90", "dtype": "fp16", "num_buffers": 2, "num_warps": 4, "trans_b": 1}
# arch = sm_90


// ===== COMPILED SASS (sm_90a) =====

	.target	sm_90a

	.elftype	@"ET_EXEC"


//--------------------- .note.nv.tkinfo           --------------------------
	.section	.note.nv.tkinfo,"",@"SHT_NOTE"
	.sectionflags	@"SHF_NOTE_NV_TKINFO"
	.tkinfo
        /*0018*/ 	.word	0x00000002
        /*0030*/ 	.string	""
        /*0030*/ 	.string	"ptxas"
        /*0030*/ 	.string	"Cuda compilation tools, release 13.0, V13.0.88"
        /*0030*/ 	.string	"Build cuda_13.0.r13.0/compiler.36424714_0"
        /*0030*/ 	.string	"-v  -suppress-debug-info  -lineinfo  -arch sm_90a "



//--------------------- .note.nv.cuinfo           --------------------------
	.section	.note.nv.cuinfo,"",@"SHT_NOTE"
	.sectionflags	@"SHF_NOTE_NV_CUINFO"
        /*0018*/ 	.short	0x0002
        /*001a*/ 	.short	0x005a
        /*001c*/ 	.short	0x0082
	.zero		2


//--------------------- .nv.info                  --------------------------
	.section	.nv.info,"",@"SHT_CUDA_INFO"
	.align	4


	//----- nvinfo : EIATTR_REGCOUNT
	.align		4
        /*0000*/ 	.byte	0x04, 0x2f
        /*0002*/ 	.short	(.L_1 - .L_0)
	.align		4
.L_0:
        /*0004*/ 	.word	index@(gluon_wgmma)
        /*0008*/ 	.word	0x000000ff


	//----- nvinfo : EIATTR_FRAME_SIZE
	.align		4
.L_1:
        /*000c*/ 	.byte	0x04, 0x11
        /*000e*/ 	.short	(.L_3 - .L_2)
	.align		4
.L_2:
        /*0010*/ 	.word	index@(gluon_wgmma)
        /*0014*/ 	.word	0x00000ad0


	//----- nvinfo : EIATTR_MIN_STACK_SIZE
	.align		4
.L_3:
        /*0018*/ 	.byte	0x04, 0x12
        /*001a*/ 	.short	(.L_5 - .L_4)
	.align		4
.L_4:
        /*001c*/ 	.word	index@(gluon_wgmma)
        /*0020*/ 	.word	0x00000ad0
.L_5:


//--------------------- .nv.compat                --------------------------
	.section	.nv.compat,"",@"SHT_CUDA_COMPAT_INFO"
	.align	4
        /*0000*/ 	.byte	0x02, 0x09, 0x01, 0x00, 0x02, 0x02, 0x04, 0x00, 0x02, 0x05, 0x05, 0x00, 0x03, 0x07, 0x01, 0x01
        /*0010*/ 	.byte	0x02, 0x03, 0x03, 0x00, 0x02, 0x06, 0x01, 0x00, 0x04, 0x0b, 0x08, 0x00, 0x00, 0x00, 0x00, 0x00
        /*0020*/ 	.byte	0x00, 0x00, 0x00, 0x00


//--------------------- .nv.info.gluon_wgmma      --------------------------
	.section	.nv.info.gluon_wgmma,"",@"SHT_CUDA_INFO"
	.sectionflags	@""
	.align	4


	//----- nvinfo : EIATTR_CUDA_API_VERSION
	.align		4
        /*0000*/ 	.byte	0x04, 0x37
        /*0002*/ 	.short	(.L_7 - .L_6)
.L_6:
        /*0004*/ 	.word	0x00000082


	//----- nvinfo : EIATTR_KPARAM_INFO
	.align		4
.L_7:
        /*0008*/ 	.byte	0x04, 0x17
        /*000a*/ 	.short	(.L_9 - .L_8)
.L_8:
        /*000c*/ 	.word	0x00000000
        /*0010*/ 	.short	0x000a
        /*0012*/ 	.short	0x0048
        /*0014*/ 	.byte	0x00, 0xf4, 0x21, 0x00


	//----- nvinfo : EIATTR_KPARAM_INFO
	.align		4
.L_9:
        /*0018*/ 	.byte	0x04, 0x17
        /*001a*/ 	.short	(.L_11 - .L_10)
.L_10:
        /*001c*/ 	.word	0x00000000
        /*0020*/ 	.short	0x0009
        /*0022*/ 	.short	0x0040
        /*0024*/ 	.byte	0x00, 0xf4, 0x21, 0x00


	//----- nvinfo : EIATTR_KPARAM_INFO
	.align		4
.L_11:
        /*0028*/ 	.byte	0x04, 0x17
        /*002a*/ 	.short	(.L_13 - .L_12)
.L_12:
        /*002c*/ 	.word	0x00000000
        /*0030*/ 	.short	0x0008
        /*0032*/ 	.short	0x0038
        /*0034*/ 	.byte	0x00, 0xf0, 0x21, 0x00


	//----- nvinfo : EIATTR_KPARAM_INFO
	.align		4
.L_13:
        /*0038*/ 	.byte	0x04, 0x17
        /*003a*/ 	.short	(.L_15 - .L_14)
.L_14:
        /*003c*/ 	.word	0x00000000
        /*0040*/ 	.short	0x0007
        /*0042*/ 	.short	0x0030
        /*0044*/ 	.byte	0x00, 0xf0, 0x21, 0x00


	//----- nvinfo : EIATTR_KPARAM_INFO
	.align		4
.L_15:
        /*0048*/ 	.byte	0x04, 0x17
        /*004a*/ 	.short	(.L_17 - .L_16)
.L_16:
        /*004c*/ 	.word	0x00000000
        /*0050*/ 	.short	0x0006
        /*0052*/ 	.short	0x0028
        /*0054*/ 	.byte	0x00, 0xf0, 0x21, 0x00


	//----- nvinfo : EIATTR_KPARAM_INFO
	.align		4
.L_17:
        /*0058*/ 	.byte	0x04, 0x17
        /*005a*/ 	.short	(.L_19 - .L_18)
.L_18:
        /*005c*/ 	.word	0x00000000
        /*0060*/ 	.short	0x0005
        /*0062*/ 	.short	0x0020
        /*0064*/ 	.byte	0x00, 0xf0, 0x11, 0x00


	//----- nvinfo : EIATTR_KPARAM_INFO
	.align		4
.L_19:
        /*0068*/ 	.byte	0x04, 0x17
        /*006a*/ 	.short	(.L_21 - .L_20)
.L_20:
        /*006c*/ 	.word	0x00000000
        /*0070*/ 	.short	0x0004
        /*0072*/ 	.short	0x001c
        /*0074*/ 	.byte	0x00, 0xf0, 0x11, 0x00


	//----- nvinfo : EIATTR_KPARAM_INFO
	.align		4
.L_21:
        /*0078*/ 	.byte	0x04, 0x17
        /*007a*/ 	.short	(.L_23 - .L_22)
.L_22:
        /*007c*/ 	.word	0x00000000
        /*0080*/ 	.short	0x0003
        /*0082*/ 	.short	0x0018
        /*0084*/ 	.byte	0x00, 0xf0, 0x11, 0x00


	//----- nvinfo : EIATTR_KPARAM_INFO
	.align		4
.L_23:
        /*0088*/ 	.byte	0x04, 0x17
        /*008a*/ 	.short	(.L_25 - .L_24)
.L_24:
        /*008c*/ 	.word	0x00000000
        /*0090*/ 	.short	0x0002
        /*0092*/ 	.short	0x0010
        /*0094*/ 	.byte	0x00, 0xf4, 0x21, 0x00


	//----- nvinfo : EIATTR_KPARAM_INFO
	.align		4
.L_25:
        /*0098*/ 	.byte	0x04, 0x17
        /*009a*/ 	.short	(.L_27 - .L_26)
.L_26:
        /*009c*/ 	.word	0x00000000
        /*00a0*/ 	.short	0x0001
        /*00a2*/ 	.short	0x0008
        /*00a4*/ 	.byte	0x00, 0xf4, 0x21, 0x00


	//----- nvinfo : EIATTR_KPARAM_INFO
	.align		4
.L_27:
        /*00a8*/ 	.byte	0x04, 0x17
        /*00aa*/ 	.short	(.L_29 - .L_28)
.L_28:
        /*00ac*/ 	.word	0x00000000
        /*00b0*/ 	.short	0x0000
        /*00b2*/ 	.short	0x0000
        /*00b4*/ 	.byte	0x00, 0xf4, 0x21, 0x00


	//----- nvinfo : EIATTR_SPARSE_MMA_MASK
	.align		4
.L_29:
        /*00b8*/ 	.byte	0x03, 0x50
        /*00ba*/ 	.short	0x0000


	//----- nvinfo : EIATTR_MAXREG_COUNT
	.align		4
        /*00bc*/ 	.byte	0x03, 0x1b
        /*00be*/ 	.short	0x00ff


	//----- nvinfo : EIATTR_NUM_BARRIERS
	.align		4
        /*00c0*/ 	.byte	0x02, 0x4c
        /*00c2*/ 	.byte	0x01
	.zero		1


	//----- nvinfo : EIATTR_ANNOTATIONS
	.align		4
        /*00c4*/ 	.byte	0x04, 0x55
        /*00c6*/ 	.short	(.L_31 - .L_30)


	//   ....[0]....
.L_30:
        /*00c8*/ 	.word	0x00000001
        /*00cc*/ 	.byte	0x70, 0x11, 0x00, 0x00, 0x01, 0x00, 0x00, 0x00, 0xb0, 0x11, 0x00, 0x00, 0x01, 0x00, 0x00, 0x00
        /* <DEDUP_REMOVED lines=1040> */
        /*41dc*/ 	.byte	0xd0, 0xb8, 0x00, 0x00, 0x01, 0x00, 0x00, 0x00, 0xe0, 0xb8, 0x00, 0x00


	//----- nvinfo : EIATTR_MERCURY_ISA_VERSION
	.align		4
.L_31:
        /*41e8*/ 	.byte	0x03, 0x5f
        /*41ea*/ 	.short	0x0101


	//----- nvinfo : EIATTR_INT_WARP_WIDE_INSTR_OFFSETS
	.align		4
        /*41ec*/ 	.byte	0x04, 0x31
        /*41ee*/ 	.short	(.L_33 - .L_32)


	//   ....[0]....
.L_32:
        /*41f0*/ 	.word	0x00002dd0


	//   ....[1]....
        /*41f4*/ 	.word	0x00002df0


	//   ....[2]....
        /*41f8*/ 	.word	0x00002ea0


	//   ....[3]....
        /*41fc*/ 	.word	0x00004cc0


	//   ....[4]....
        /*4200*/ 	.word	0x00004cd0


	//   ....[5]....
        /*4204*/ 	.word	0x00004d50


	//   ....[6]....
        /*4208*/ 	.word	0x00004d60


	//----- nvinfo : EIATTR_COOP_GROUP_MASK_REGIDS
	.align		4
.L_33:
        /*420c*/ 	.byte	0x04, 0x29
        /*420e*/ 	.short	(.L_35 - .L_34)


	//   ....[0]....
.L_34:
        /*4210*/ 	.word	0xffffffff


	//   ....[1]....
        /*4214*/ 	.word	0xffffffff


	//   ....[2]....
        /*4218*/ 	.word	0xffffffff


	//----- nvinfo : EIATTR_COOP_GROUP_INSTR_OFFSETS
	.align		4
.L_35:
        /*421c*/ 	.byte	0x04, 0x28
        /*421e*/ 	.short	(.L_37 - .L_36)


	//   ....[0]....
.L_36:
        /*4220*/ 	.word	0x00000160


	//   ....[1]....
        /*4224*/ 	.word	0x00000710


	//   ....[2]....
        /*4228*/ 	.word	0x00000d00


	//----- nvinfo : EIATTR_MBARRIER_INSTR_OFFSETS
	.align		4
.L_37:
        /*422c*/ 	.byte	0x04, 0x39
        /*422e*/ 	.short	(.L_39 - .L_38)


	//   ....[0]....
.L_38:
        /*4230*/ 	.word	0x00002f40
        /*4234*/ 	.word	0x000000ff
        /*4238*/ 	.word	0x00010000
        /*423c*/ 	.short	0x0100
        /*423e*/ 	.byte	0x18
	.zero		1


	//   ....[1]....
        /*4240*/ 	.word	0x00002fb0
        /*4244*/ 	.word	0x000000ff
        /*4248*/ 	.word	0x00010008
        /*424c*/ 	.short	0x0100
        /*424e*/ 	.byte	0x18
	.zero		1


	//   ....[2]....
        /*4250*/ 	.word	0x00004e10
        /*4254*/ 	.word	0x000000ff
        /*4258*/ 	.word	0x00010000
        /*425c*/ 	.short	0x010a
        /*425e*/ 	.byte	0x13
	.zero		1


	//   ....[3]....
        /*4260*/ 	.word	0x000087a0
        /*4264*/ 	.word	0x000000ff
        /*4268*/ 	.word	0x00010000
        /*426c*/ 	.short	0x0108
        /*426e*/ 	.byte	0x18
	.zero		1


	//   ....[4]....
        /*4270*/ 	.word	0x00008800
        /*4274*/ 	.word	0x000000ff
        /*4278*/ 	.word	0x00010008
        /*427c*/ 	.short	0x0108
        /*427e*/ 	.byte	0x18
	.zero		1


	//   ....[5]....
        /*4280*/ 	.word	0x0000be10
        /*4284*/ 	.word	0x000000ff
        /*4288*/ 	.word	0x00010000
        /*428c*/ 	.short	0x010a
        /*428e*/ 	.byte	0x13
	.zero		1


	//----- nvinfo : EIATTR_NUM_MBARRIERS
	.align		4
.L_39:
        /*4290*/ 	.byte	0x03, 0x38
        /*4292*/ 	.short	0x0002


	//----- nvinfo : EIATTR_EXIT_INSTR_OFFSETS
	.align		4
        /*4294*/ 	.byte	0x04, 0x1c
        /*4296*/ 	.short	(.L_41 - .L_40)


	//   ....[0]....
.L_40:
        /*4298*/ 	.word	0x0000be00


	//----- nvinfo : EIATTR_REQNTID
	.align		4
.L_41:
        /*429c*/ 	.byte	0x04, 0x10
        /*429e*/ 	.short	(.L_43 - .L_42)
.L_42:
        /*42a0*/ 	.word	0x00000080
        /*42a4*/ 	.word	0x00000001
        /*42a8*/ 	.word	0x00000001


	//----- nvinfo : EIATTR_CRS_STACK_SIZE
	.align		4
.L_43:
        /*42ac*/ 	.byte	0x04, 0x1e
        /*42ae*/ 	.short	(.L_45 - .L_44)
.L_44:
        /*42b0*/ 	.word	0x00000000


	//----- nvinfo : EIATTR_CBANK_PARAM_SIZE
	.align		4
.L_45:
        /*42b4*/ 	.byte	0x03, 0x19
        /*42b6*/ 	.short	0x0050


	//----- nvinfo : EIATTR_PARAM_CBANK
	.align		4
        /*42b8*/ 	.byte	0x04, 0x0a
        /*42ba*/ 	.short	(.L_47 - .L_46)
	.align		4
.L_46:
        /*42bc*/ 	.word	index@(.nv.constant0.gluon_wgmma)
        /*42c0*/ 	.short	0x0210
        /*42c2*/ 	.short	0x0050


	//----- nvinfo : EIATTR_SW_WAR
	.align		4
.L_47:
        /*42c4*/ 	.byte	0x04, 0x36
        /*42c6*/ 	.short	(.L_49 - .L_48)
.L_48:
        /*42c8*/ 	.word	0x00000008
.L_49:


//--------------------- .nv.callgraph             --------------------------
	.section	.nv.callgraph,"",@"SHT_CUDA_CALLGRAPH"
	.align	4
	.sectionentsize	8
	.align		4
        /*0000*/ 	.word	0x00000000
	.align		4
        /*0004*/ 	.word	0xffffffff
	.align		4
        /*0008*/ 	.word	0x00000000
	.align		4
        /*000c*/ 	.word	0xfffffffe
	.align		4
        /*0010*/ 	.word	0x00000000
	.align		4
        /*0014*/ 	.word	0xfffffffd
	.align		4
        /*0018*/ 	.word	0x00000000
	.align		4
        /*001c*/ 	.word	0xfffffffc


//--------------------- .text.gluon_wgmma         --------------------------
	.section	.text.gluon_wgmma,"ax",@progbits
	.align	128
        .global         gluon_wgmma
        .type           gluon_wgmma,@function
        .size           gluon_wgmma,(.L_x_52 - gluon_wgmma)
        .other          gluon_wgmma,@"STO_CUDA_ENTRY STV_DEFAULT"
gluon_wgmma:
.text.gluon_wgmma:
[----:B------:R-:W1:Y:S01]  /*0000*/  LDC R1, c[0x0][0x28] ;  /* 0x00000a00ff017b82 */ /* 0x000e620000000800 */
[----:B------:R-:W2:Y:S07]  /*0010*/  S2R R252, SR_TID.X ;  /* 0x0000000000fc7919 */ /* 0x000eae0000002100 */
[----:B------:R-:W3:Y:S01]  /*0020*/  S2UR UR4, SR_CgaCtaId ;  /* 0x00000000000479c3 */ /* 0x000ee20000008800 */
[----:B------:R-:W-:Y:S01]  /*0030*/  UMOV UR24, 0x400 ;  /* 0x0000040000187882 */ /* 0x000fe20000000000 */
[----:B------:R-:W-:Y:S01]  /*0040*/  ULDC UR6, c[0x0][0xc] ;  /* 0x0000030000067ab9 */ /* 0x000fe20000000800 */
[----:B------:R-:W-:Y:S01]  /*0050*/  ULDC.64 UR30, c[0x0][0x250] ;  /* 0x00009400001e7ab9 */ /* 0x000fe20000000a00 */
[----:B------:R-:W-:Y:S01]  /*0060*/  BSSY B0, `(.L_x_0) ;  /* 0x0000020000007945 */ /* 0x000fe20003800000 */
[----:B-1----:R-:W-:-:S03]  /*0070*/  VIADD R1, R1, 0xfffff530 ;  /* 0xfffff53001017836 */ /* 0x002fc60000000000 */
[----:B------:R-:W1:Y:S08]  /*0080*/  LDC R5, c[0x0][0x228] ;  /* 0x00008a00ff057b82 */ /* 0x000e700000000800 */
[----:B------:R-:W4:Y:S08]  /*0090*/  LDC R12, c[0x0][0x230] ;  /* 0x00008c00ff0c7b82 */ /* 0x000f300000000800 */
[----:B------:R-:W-:Y:S01]  /*00a0*/  S2UR UR25, SR_CTAID.Y ;  /* 0x00000000001979c3 */ /* 0x000fe20000002600 */
[----:B---3--:R-:W-:-:S03]  /*00b0*/  ULEA UR24, UR4, UR24, 0x18 ;  /* 0x0000001804187291 */ /* 0x008fc6000f8ec03f */
[----:B------:R-:W-:Y:S01]  /*00c0*/  ULDC UR4, c[0x0][0x10] ;  /* 0x0000040000047ab9 */ /* 0x000fe20000000800 */
[----:B--2---:R-:W-:-:S03]  /*00d0*/  LOP3.LUT R4, R252, 0x7f, RZ, 0xc0, !PT ;  /* 0x0000007ffc047812 */ /* 0x004fc600078ec0ff */
[----:B------:R-:W2:Y:S01]  /*00e0*/  S2UR UR5, SR_CTAID.Z ;  /* 0x00000000000579c3 */ /* 0x000ea20000002700 */
[----:B-1----:R-:W-:Y:S01]  /*00f0*/  VIADD R5, R5, 0xffffffff ;  /* 0xffffffff05057836 */ /* 0x002fe20000000000 */
[C---:B------:R-:W-:Y:S02]  /*0100*/  ISETP.GE.U32.AND P0, PT, R4.reuse, 0x20, PT ;  /* 0x000000200400780c */ /* 0x040fe40003f06070 */
[C---:B------:R-:W-:Y:S02]  /*0110*/  ISETP.NE.U32.AND P2, PT, R4.reuse, RZ, PT ;  /* 0x000000ff0400720c */ /* 0x040fe40003f45070 */
[----:B------:R-:W-:Y:S02]  /*0120*/  LEA R10, R4, UR24, 0x2 ;  /* 0x00000018040a7c11 */ /* 0x000fe4000f8e10ff */
[----:B------:R-:W1:Y:S01]  /*0130*/  S2UR UR36, SR_CTAID.X ;  /* 0x00000000002479c3 */ /* 0x000e620000002500 */
[----:B----4-:R-:W-:-:S06]  /*0140*/  VIADD R11, R12, 0xffffffff ;  /* 0xffffffff0c0b7836 */ /* 0x010fcc0000000000 */
[----:B------:R3:W-:Y:S01]  /*0150*/  @!P0 STS [R10], RZ ;  /* 0x000000ff0a008388 */ /* 0x0007e20000000800 */
[----:B------:R-:W-:-:S03]  /*0160*/  NOP ;  /* 0x0000000000007918 */ /* 0x000fc60000000000 */
[----:B------:R3:W-:Y:S01]  /*0170*/  @!P2 STS [UR24+0x24], R5 ;  /* 0x00002405ff00a988 */ /* 0x0007e20008000818 */
[----:B--2---:R-:W-:-:S03]  /*0180*/  UIMAD UR4, UR5, UR4, UR25 ;  /* 0x00000004050472a4 */ /* 0x004fc6000f8e0219 */
[----:B------:R3:W-:Y:S01]  /*0190*/  @!P2 STS [UR24+0x20], R11 ;  /* 0x0000200bff00a988 */ /* 0x0007e20008000818 */
[----:B-1----:R-:W-:-:S04]  /*01a0*/  UIMAD UR4, UR4, UR6, UR36 ;  /* 0x00000006040472a4 */ /* 0x002fc8000f8e0224 */
[----:B------:R-:W-:-:S03]  /*01b0*/  UIMAD UR5, UR4, 0x180, URZ ;  /* 0x00000180040578a4 */ /* 0x000fc6000f8e023f */
[----:B------:R-:W-:Y:S01]  /*01c0*/  UMOV UR4, URZ ;  /* 0x0000003f00047c82 */ /* 0x000fe20008000000 */
[----:B------:R-:W-:-:S04]  /*01d0*/  UIADD3 UR26, UP0, UR5, UR30, URZ ;  /* 0x0000001e051a7290 */ /* 0x000fc8000ff1e03f */
[----:B------:R-:W-:Y:S01]  /*01e0*/  ULEA.HI.X.SX32 UR27, UR5, UR31, 0x1, UP0 ;  /* 0x0000001f051b7291 */ /* 0x000fe200080f0e3f */
[----:B---3--:R-:W-:Y:S11]  /*01f0*/  @P2 BRA `(.L_x_1) ;  /* 0x0000000000182947 */ /* 0x008ff60003800000 */
[----:B------:R-:W1:Y:S01]  /*0200*/  LDS R0, [UR24+0x8] ;  /* 0x00000818ff007984 */ /* 0x000e620008000800 */
[----:B------:R-:W2:Y:S01]  /*0210*/  LDC.64 R6, c[0x0][0x210] ;  /* 0x00008400ff067b82 */ /* 0x000ea20000000a00 */
[----:B------:R-:W-:Y:S02]  /*0220*/  IMAD.MOV.U32 R3, RZ, RZ, 0x70 ;  /* 0x00000070ff037424 */ /* 0x000fe400078e00ff */
[----:B--2---:R2:W-:Y:S03]  /*0230*/  STS.64 [UR24], R6 ;  /* 0x00000006ff007988 */ /* 0x0045e60008000a18 */
[----:B-1----:R-:W-:-:S05]  /*0240*/  LOP3.LUT R0, R0, 0x10, R3, 0xd8, !PT ;  /* 0x0000001000007812 */ /* 0x002fca00078ed803 */
[----:B------:R2:W-:Y:S02]  /*0250*/  STS [UR24+0x8], R0 ;  /* 0x00000800ff007988 */ /* 0x0005e40008000818 */
.L_x_1:
[----:B------:R-:W-:Y:S05]  /*0260*/  BSYNC B0 ;  /* 0x0000000000007941 */ /* 0x000fea0003800000 */
.L_x_0:
[----:B------:R-:W-:Y:S04]  /*0270*/  BSSY B0, `(.L_x_2) ;  /* 0x000000a000007945 */ /* 0x000fe80003800000 */
[----:B------:R-:W-:Y:S05]  /*0280*/  @P2 BRA `(.L_x_3) ;  /* 0x0000000000202947 */ /* 0x000fea0003800000 */
[----:B--2---:R-:W1:Y:S01]  /*0290*/  LDS R0, [UR24+0x34] ;  /* 0x00003418ff007984 */ /* 0x004e620008000800 */
[----:B------:R-:W-:Y:S02]  /*02a0*/  IMAD.MOV.U32 R3, RZ, RZ, 0x1f000000 ;  /* 0x1f000000ff037424 */ /* 0x000fe400078e00ff */
[----:B------:R-:W-:Y:S01]  /*02b0*/  @!P2 IMAD.MOV.U32 R2, RZ, RZ, 0xff ;  /* 0x000000ffff02a424 */ /* 0x000fe200078e00ff */
[----:B------:R-:W2:Y:S02]  /*02c0*/  @!P2 LDS R7, [UR24+0x38] ;  /* 0x00003818ff07a984 */ /* 0x000ea40008000800 */
[----:B-1----:R-:W-:Y:S02]  /*02d0*/  LOP3.LUT R0, R0, 0xff000000, R3, 0xb8, !PT ;  /* 0xff00000000007812 */ /* 0x002fe400078eb803 */
[----:B--2---:R-:W-:-:S03]  /*02e0*/  @!P2 LOP3.LUT R2, R7, 0xff, R2, 0xb8, !PT ;  /* 0x000000ff0702a812 */ /* 0x004fc600078eb802 */
[----:B------:R1:W-:Y:S04]  /*02f0*/  STS [UR24+0x34], R0 ;  /* 0x00003400ff007988 */ /* 0x0003e80008000818 */
[----:B------:R1:W-:Y:S02]  /*0300*/  @!P2 STS [UR24+0x38], R2 ;  /* 0x00003802ff00a988 */ /* 0x0003e40008000818 */
.L_x_3:
[----:B------:R-:W-:Y:S05]  /*0310*/  BSYNC B0 ;  /* 0x0000000000007941 */ /* 0x000fea0003800000 */
.L_x_2:
[----:B------:R-:W-:Y:S04]  /*0320*/  BSSY B0, `(.L_x_4) ;  /* 0x000000e000007945 */ /* 0x000fe80003800000 */
[----:B------:R-:W-:Y:S05]  /*0330*/  @P2 BRA `(.L_x_5) ;  /* 0x0000000000302947 */ /* 0x000fea0003800000 */
[----:B-1----:R-:W1:Y:S01]  /*0340*/  LDS R2, [UR24+0x34] ;  /* 0x00003418ff027984 */ /* 0x002e620008000800 */
[----:B------:R-:W3:Y:S03]  /*0350*/  LDC.64 R8, c[0x0][0x238] ;  /* 0x00008e00ff087b82 */ /* 0x000ee60000000a00 */
[----:B--2---:R-:W2:Y:S01]  /*0360*/  LDS R0, [UR24+0x1c] ;  /* 0x00001c18ff007984 */ /* 0x004ea20008000800 */
[C---:B---3--:R-:W-:Y:S01]  /*0370*/  SHF.L.U64.HI R6, R8.reuse, 0x1, R9 ;  /* 0x0000000108067819 */ /* 0x048fe20000010209 */
[----:B------:R-:W-:-:S03]  /*0380*/  IMAD.SHL.U32 R3, R8, 0x2, RZ ;  /* 0x0000000208037824 */ /* 0x000fc600078e00ff */
[--C-:B------:R-:W-:Y:S02]  /*0390*/  SHF.R.U32.HI R7, RZ, 0x4, R6.reuse ;  /* 0x00000004ff077819 */ /* 0x100fe40000011606 */
[----:B------:R-:W-:-:S05]  /*03a0*/  SHF.R.U64 R3, R3, 0x4, R6 ;  /* 0x0000000403037819 */ /* 0x000fca0000001206 */
[----:B------:R3:W-:Y:S01]  /*03b0*/  STS [UR24+0xc], R3 ;  /* 0x00000c03ff007988 */ /* 0x0007e20008000818 */
[----:B-1----:R-:W-:Y:S02]  /*03c0*/  LOP3.LUT R2, R2, 0x7, RZ, 0xb8, !PT ;  /* 0x0000000702027812 */ /* 0x002fe400078eb8ff */
[----:B--2---:R-:W-:-:S03]  /*03d0*/  LOP3.LUT R0, R0, 0xf, R7, 0xb8, !PT ;  /* 0x0000000f00007812 */ /* 0x004fc600078eb807 */
[----:B------:R3:W-:Y:S04]  /*03e0*/  STS [UR24+0x34], R2 ;  /* 0x00003402ff007988 */ /* 0x0007e80008000818 */
[----:B------:R3:W-:Y:S02]  /*03f0*/  STS [UR24+0x1c], R0 ;  /* 0x00001c00ff007988 */ /* 0x0007e40008000818 */
.L_x_5:
[----:B------:R-:W-:Y:S05]  /*0400*/  BSYNC B0 ;  /* 0x0000000000007941 */ /* 0x000fea0003800000 */
.L_x_4:
[----:B------:R-:W-:Y:S04]  /*0410*/  BSSY B1, `(.L_x_6) ;  /* 0x000001a000017945 */ /* 0x000fe80003800000 */
[----:B------:R-:W-:Y:S04]  /*0420*/  BSSY B0, `(.L_x_7) ;  /* 0x0000015000007945 */ /* 0x000fe80003800000 */
[----:B------:R-:W-:Y:S05]  /*0430*/  @P2 BRA `(.L_x_8) ;  /* 0x0000000000202947 */ /* 0x000fea0003800000 */
[----:B-123--:R-:W1:Y:S02]  /*0440*/  LDS R0, [UR24+0x34] ;  /* 0x00003418ff007984 */ /* 0x00ee640008000800 */
[----:B-1----:R-:W-:-:S05]  /*0450*/  LOP3.LUT R0, R0, 0x38, RZ, 0xb8, !PT ;  /* 0x0000003800007812 */ /* 0x002fca00078eb8ff */
[----:B------:R1:W-:Y:S01]  /*0460*/  STS [UR24+0x34], R0 ;  /* 0x00003400ff007988 */ /* 0x0003e20008000818 */
[----:B------:R-:W-:Y:S05]  /*0470*/  @P2 BRA `(.L_x_9) ;  /* 0x0000000000202947 */ /* 0x000fea0003800000 */
[----:B-1----:R-:W1:Y:S01]  /*0480*/  LDS R0, [UR24+0x8] ;  /* 0x00000818ff007984 */ /* 0x002e620008000800 */
[----:B------:R-:W-:-:S05]  /*0490*/  IMAD.MOV.U32 R3, RZ, RZ, 0x780 ;  /* 0x00000780ff037424 */ /* 0x000fca00078e00ff */
[----:B-1----:R-:W-:-:S05]  /*04a0*/  LOP3.LUT R0, R0, 0x300, R3, 0xd8, !PT ;  /* 0x0000030000007812 */ /* 0x002fca00078ed803 */
[----:B------:R4:W-:Y:S02]  /*04b0*/  STS [UR24+0x8], R0 ;  /* 0x00000800ff007988 */ /* 0x0009e40008000818 */
.L_x_8:
[----:B------:R-:W-:Y:S05]  /*04c0*/  @P2 BRA `(.L_x_10) ;  /* 0x0000000000282947 */ /* 0x000fea0003800000 */
[----:B-1234-:R-:W1:Y:S02]  /*04d0*/  LDS R0, [UR24+0x8] ;  /* 0x00000818ff007984 */ /* 0x01ee640008000800 */
[----:B-1----:R-:W-:-:S05]  /*04e0*/  LOP3.LUT R0, R0, 0x1800, RZ, 0xb8, !PT ;  /* 0x0000180000007812 */ /* 0x002fca00078eb8ff */
[----:B------:R2:W-:Y:S02]  /*04f0*/  STS [UR24+0x8], R0 ;  /* 0x00000800ff007988 */ /* 0x0005e40008000818 */
.L_x_9:
[----:B------:R-:W-:Y:S05]  /*0500*/  @P2 BREAK B0 ;  /* 0x0000000000002942 */ /* 0x000fea0003800000 */
[----:B------:R-:W-:Y:S05]  /*0510*/  @P2 BRA `(.L_x_11) ;  /* 0x0000000000242947 */ /* 0x000fea0003800000 */
[----:B------:R-:W3:Y:S01]  /*0520*/  LDS R3, [UR24+0x8] ;  /* 0x00000818ff037984 */ /* 0x000ee20008000800 */
[----:B-12---:R-:W-:-:S05]  /*0530*/  IMAD.MOV.U32 R0, RZ, RZ, 0x6000 ;  /* 0x00006000ff007424 */ /* 0x006fca00078e00ff */
[----:B---3--:R-:W-:-:S04]  /*0540*/  LOP3.LUT R0, R3, 0x4000, R0, 0xd8, !PT ;  /* 0x0000400003007812 */ /* 0x008fc800078ed800 */
[----:B------:R-:W-:-:S05]  /*0550*/  LOP3.LUT R0, R0, 0x400000, RZ, 0xb8, !PT ;  /* 0x0040000000007812 */ /* 0x000fca00078eb8ff */
[----:B------:R1:W-:Y:S02]  /*0560*/  STS [UR24+0x8], R0 ;  /* 0x00000800ff007988 */ /* 0x0003e40008000818 */
.L_x_10:
[----:B------:R-:W-:Y:S05]  /*0570*/  BSYNC B0 ;  /* 0x0000000000007941 */ /* 0x000fea0003800000 */
.L_x_7:
[----:B-1234-:R-:W1:Y:S02]  /*0580*/  @!P2 LDS R0, [UR24+0x8] ;  /* 0x00000818ff00a984 */ /* 0x01ee640008000800 */
[----:B-1----:R-:W-:-:S05]  /*0590*/  @!P2 LOP3.LUT R0, R0, 0x8000, RZ, 0xb8, !PT ;  /* 0x000080000000a812 */ /* 0x002fca00078eb8ff */
[----:B------:R3:W-:Y:S02]  /*05a0*/  @!P2 STS [UR24+0x8], R0 ;  /* 0x00000800ff00a988 */ /* 0x0007e40008000818 */
.L_x_11:
[----:B------:R-:W-:Y:S05]  /*05b0*/  BSYNC B1 ;  /* 0x0000000000017941 */ /* 0x000fea0003800000 */
.L_x_6:
[----:B------:R-:W-:Y:S05]  /*05c0*/  WARPSYNC.ALL ;  /* 0x0000000000007948 */ /* 0x000fea0003800000 */
[----:B------:R-:W-:Y:S05]  /*05d0*/  @P0 BRA `(.L_x_12) ;  /* 0x0000000000280947 */ /* 0x000fea0003800000 */
[----:B-123--:R-:W1:Y:S01]  /*05e0*/  S2R R0, SR_LANEID ;  /* 0x0000000000007919 */ /* 0x00ee620000000000 */
[----:B------:R-:W-:Y:S05]  /*05f0*/  WARPSYNC.ALL ;  /* 0x0000000000007948 */ /* 0x000fea0003800000 */
[----:B-1----:R-:W-:-:S05]  /*0600*/  IMAD.SHL.U32 R0, R0, 0x4, RZ ;  /* 0x0000000400007824 */ /* 0x002fca00078e00ff */
[----:B------:R-:W1:Y:S01]  /*0610*/  LDS R7, [R0+UR24] ;  /* 0x0000001800077984 */ /* 0x000e620008000800 */
[----:B------:R-:W-:-:S05]  /*0620*/  IADD3 R2, P1, R0, UR26, RZ ;  /* 0x0000001a00027c10 */ /* 0x000fca000ff3e0ff */
[----:B------:R-:W-:-:S05]  /*0630*/  IMAD.X R3, RZ, RZ, UR27, P1 ;  /* 0x0000001bff037e24 */ /* 0x000fca00088e06ff */
[----:B-1----:R4:W5:Y:S01]  /*0640*/  ATOMG.E.EXCH.STRONG.GPU PT, RZ, [R2], R7 ;  /* 0x0000000702ff73a8 */ /* 0x00296200041ee100 */
[----:B------:R-:W-:-:S04]  /*0650*/  DEPBAR {5,4,3,2,1,0} ;  /* 0x0000003f0000791a */ /* 0x000fc80000000000 */
[----:B------:R4:W-:Y:S01]  /*0660*/  UTMACCTL.IV [UR26] ;  /* 0x000000001a0079b9 */ /* 0x0009e20008000000 */
[----:B------:R-:W-:Y:S01]  /*0670*/  NOP ;  /* 0x0000000000007918 */ /* 0x000fe20000000000 */
.L_x_12:
[----:B------:R-:W-:Y:S05]  /*0680*/  @P0 BRA `(.L_x_13) ;  /* 0x00000000000c0947 */ /* 0x000fea0003800000 */
[----:B------:R0:W-:Y:S01]  /*0690*/  UTMACMDFLUSH ;  /* 0x00000000000079b7 */ /* 0x0001e20000000000 */
[----:B------:R-:W-:Y:S05]  /*06a0*/  @P0 BRA `(.L_x_13) ;  /* 0x0000000000040947 */ /* 0x000fea0003800000 */
[----:B------:R-:W-:-:S04]  /*06b0*/  DEPBAR.LE SB0, 0x0 ;  /* 0x000080000000791a */ /* 0x000fc80000000000 */
.L_x_13:
[----:B------:R-:W-:Y:S05]  /*06c0*/  WARPSYNC.ALL ;  /* 0x0000000000007948 */ /* 0x000fea0003800000 */
[----:B-----5:R-:W-:Y:S06]  /*06d0*/  BAR.SYNC.DEFER_BLOCKING 0x0 ;  /* 0x0000000000007b1d */ /* 0x020fec0000010000 */
[----:B------:R-:W-:Y:S02]  /*06e0*/  BSSY B1, `(.L_x_14) ;  /* 0x000000b000017945 */ /* 0x000fe40003800000 */
[----:B------:R-:W-:Y:S06]  /*06f0*/  BAR.SYNC.DEFER_BLOCKING 0x0 ;  /* 0x0000000000007b1d */ /* 0x000fec0000010000 */
[----:B------:R1:W-:Y:S01]  /*0700*/  @!P0 STS [R10], RZ ;  /* 0x000000ff0a008388 */ /* 0x0003e20000000800 */
[----:B------:R-:W-:Y:S01]  /*0710*/  NOP ;  /* 0x0000000000007918 */ /* 0x000fe20000000000 */
[----:B------:R-:W-:Y:S05]  /*0720*/  @P2 BRA `(.L_x_15) ;  /* 0x0000000000182947 */ /* 0x000fea0003800000 */
[----:B-123--:R-:W1:Y:S01]  /*0730*/  LDS R0, [UR24+0x8] ;  /* 0x00000818ff007984 */ /* 0x00ee620008000800 */
[----:B----4-:R-:W2:Y:S01]  /*0740*/  LDC.64 R6, c[0x0][0x218] ;  /* 0x00008600ff067b82 */ /* 0x010ea20000000a00 */
[----:B------:R-:W-:Y:S02]  /*0750*/  IMAD.MOV.U32 R3, RZ, RZ, 0x70 ;  /* 0x00000070ff037424 */ /* 0x000fe400078e00ff */
[----:B--2---:R2:W-:Y:S03]  /*0760*/  STS.64 [UR24], R6 ;  /* 0x00000006ff007988 */ /* 0x0045e60008000a18 */
[----:B-1----:R-:W-:-:S05]  /*0770*/  LOP3.LUT R0, R0, 0x10, R3, 0xd8, !PT ;  /* 0x0000001000007812 */ /* 0x002fca00078ed803 */
[----:B------:R2:W-:Y:S02]  /*0780*/  STS [UR24+0x8], R0 ;  /* 0x00000800ff007988 */ /* 0x0005e40008000818 */
.L_x_15:
[----:B----4-:R-:W-:Y:S05]  /*0790*/  BSYNC B1 ;  /* 0x0000000000017941 */ /* 0x010fea0003800000 */
.L_x_14:
[----:B------:R-:W-:Y:S04]  /*07a0*/  BSSY B2, `(.L_x_16) ;  /* 0x000000f000027945 */ /* 0x000fe80003800000 */
[----:B------:R-:W-:Y:S04]  /*07b0*/  BSSY B1, `(.L_x_17) ;  /* 0x000000c000017945 */ /* 0x000fe80003800000 */
[----:B------:R-:W-:Y:S05]  /*07c0*/  @P2 BRA `(.L_x_18) ;  /* 0x0000000000282947 */ /* 0x000fea0003800000 */
[----:B-123--:R-:W1:Y:S01]  /*07d0*/  LDS R0, [UR24+0x34] ;  /* 0x00003418ff007984 */ /* 0x00ee620008000800 */
[----:B------:R-:W-:Y:S01]  /*07e0*/  IMAD.MOV.U32 R3, RZ, RZ, 0x1f000000 ;  /* 0x1f000000ff037424 */ /* 0x000fe200078e00ff */
[----:B------:R-:W-:Y:S05]  /*07f0*/  @P2 BREAK B1 ;  /* 0x0000000000012942 */ /* 0x000fea0003800000 */
[----:B-1----:R-:W-:-:S05]  /*0800*/  LOP3.LUT R0, R0, 0xff000000, R3, 0xb8, !PT ;  /* 0xff00000000007812 */ /* 0x002fca00078eb803 */
[----:B------:R1:W-:Y:S01]  /*0810*/  STS [UR24+0x34], R0 ;  /* 0x00003400ff007988 */ /* 0x0003e20008000818 */
[----:B------:R-:W-:Y:S05]  /*0820*/  @P2 BRA `(.L_x_19) ;  /* 0x0000000000182947 */ /* 0x000fea0003800000 */
[----:B-1----:R-:W1:Y:S01]  /*0830*/  LDS R0, [UR24+0x38] ;  /* 0x00003818ff007984 */ /* 0x002e620008000800 */
[----:B------:R-:W-:-:S05]  /*0840*/  IMAD.MOV.U32 R3, RZ, RZ, 0xff ;  /* 0x000000ffff037424 */ /* 0x000fca00078e00ff */
[----:B-1----:R-:W-:-:S05]  /*0850*/  LOP3.LUT R0, R0, 0xff, R3, 0xb8, !PT ;  /* 0x000000ff00007812 */ /* 0x002fca00078eb803 */
[----:B------:R4:W-:Y:S02]  /*0860*/  STS [UR24+0x38], R0 ;  /* 0x00003800ff007988 */ /* 0x0009e40008000818 */
.L_x_18:
[----:B------:R-:W-:Y:S05]  /*0870*/  BSYNC B1 ;  /* 0x0000000000017941 */ /* 0x000fea0003800000 */
.L_x_17:
[----:B------:R1:W-:Y:S02]  /*0880*/  @!P2 STS [UR24+0x20], R11 ;  /* 0x0000200bff00a988 */ /* 0x0003e40008000818 */
.L_x_19:
[----:B------:R-:W-:Y:S05]  /*0890*/  BSYNC B2 ;  /* 0x0000000000027941 */ /* 0x000fea0003800000 */
.L_x_16:
[----:B------:R-:W-:Y:S05]  /*08a0*/  WARPSYNC.ALL ;  /* 0x0000000000007948 */ /* 0x000fea0003800000 */
[----:B-1234-:R-:W1:Y:S01]  /*08b0*/  LDC R0, c[0x0][0x22c] ;  /* 0x00008b00ff007b82 */ /* 0x01ee620000000800 */
[----:B------:R-:W-:Y:S01]  /*08c0*/  BSSY B2, `(.L_x_20) ;  /* 0x0000010000027945 */ /* 0x000fe20003800000 */
[----:B-1----:R-:W-:-:S05]  /*08d0*/  VIADD R0, R0, 0xffffffff ;  /* 0xffffffff00007836 */ /* 0x002fca0000000000 */
[----:B------:R1:W-:Y:S01]  /*08e0*/  @!P2 STS [UR24+0x24], R0 ;  /* 0x00002400ff00a988 */ /* 0x0003e20008000818 */
[----:B------:R-:W-:Y:S05]  /*08f0*/  @P2 BRA `(.L_x_21) ;  /* 0x0000000000302947 */ /* 0x000fea0003800000 */
[----:B------:R-:W2:Y:S01]  /*0900*/  LDS R3, [UR24+0x34] ;  /* 0x00003418ff037984 */ /* 0x000ea20008000800 */
[----:B------:R-:W3:Y:S03]  /*0910*/  LDC.64 R6, c[0x0][0x240] ;  /* 0x00009000ff067b82 */ /* 0x000ee60000000a00 */
[----:B------:R-:W4:Y:S01]  /*0920*/  LDS R2, [UR24+0x1c] ;  /* 0x00001c18ff027984 */ /* 0x000f220008000800 */
[C---:B---3--:R-:W-:Y:S01]  /*0930*/  SHF.L.U64.HI R7, R6.reuse, 0x1, R7 ;  /* 0x0000000106077819 */ /* 0x048fe20000010207 */
[----:B------:R-:W-:-:S03]  /*0940*/  IMAD.SHL.U32 R6, R6, 0x2, RZ ;  /* 0x0000000206067824 */ /* 0x000fc600078e00ff */
[--C-:B------:R-:W-:Y:S02]  /*0950*/  SHF.R.U32.HI R9, RZ, 0x4, R7.reuse ;  /* 0x00000004ff097819 */ /* 0x100fe40000011607 */
[----:B------:R-:W-:-:S05]  /*0960*/  SHF.R.U64 R6, R6, 0x4, R7 ;  /* 0x0000000406067819 */ /* 0x000fca0000001207 */
[----:B------:R3:W-:Y:S01]  /*0970*/  STS [UR24+0xc], R6 ;  /* 0x00000c06ff007988 */ /* 0x0007e20008000818 */
[----:B--2---:R-:W-:Y:S02]  /*0980*/  LOP3.LUT R3, R3, 0x7, RZ, 0xb8, !PT ;  /* 0x0000000703037812 */ /* 0x004fe400078eb8ff */
[----:B----4-:R-:W-:-:S03]  /*0990*/  LOP3.LUT R2, R2, 0xf, R9, 0xb8, !PT ;  /* 0x0000000f02027812 */ /* 0x010fc600078eb809 */
[----:B------:R3:W-:Y:S04]  /*09a0*/  STS [UR24+0x34], R3 ;  /* 0x00003403ff007988 */ /* 0x0007e80008000818 */
[----:B------:R3:W-:Y:S02]  /*09b0*/  STS [UR24+0x1c], R2 ;  /* 0x00001c02ff007988 */ /* 0x0007e40008000818 */
.L_x_21:
[----:B------:R-:W-:Y:S05]  /*09c0*/  BSYNC B2 ;  /* 0x0000000000027941 */ /* 0x000fea0003800000 */
.L_x_20:
[----:B------:R-:W-:Y:S04]  /*09d0*/  BSSY B3, `(.L_x_22) ;  /* 0x000001a000037945 */ /* 0x000fe80003800000 */
[----:B------:R-:W-:Y:S04]  /*09e0*/  BSSY B2, `(.L_x_23) ;  /* 0x0000015000027945 */ /* 0x000fe80003800000 */
[----:B------:R-:W-:Y:S05]  /*09f0*/  @P2 BRA `(.L_x_24) ;  /* 0x0000000000202947 */ /* 0x000fea0003800000 */
[----:B---3--:R-:W2:Y:S02]  /*0a00*/  LDS R2, [UR24+0x34] ;  /* 0x00003418ff027984 */ /* 0x008ea40008000800 */
[----:B--2---:R-:W-:-:S05]  /*0a10*/  LOP3.LUT R2, R2, 0x38, RZ, 0xb8, !PT ;  /* 0x0000003802027812 */ /* 0x004fca00078eb8ff */
[----:B------:R2:W-:Y:S01]  /*0a20*/  STS [UR24+0x34], R2 ;  /* 0x00003402ff007988 */ /* 0x0005e20008000818 */
[----:B------:R-:W-:Y:S05]  /*0a30*/  @P2 BRA `(.L_x_25) ;  /* 0x0000000000202947 */ /* 0x000fea0003800000 */
[----:B--2---:R-:W2:Y:S01]  /*0a40*/  LDS R2, [UR24+0x8] ;  /* 0x00000818ff027984 */ /* 0x004ea20008000800 */
[----:B------:R-:W-:-:S05]  /*0a50*/  IMAD.MOV.U32 R3, RZ, RZ, 0x780 ;  /* 0x00000780ff037424 */ /* 0x000fca00078e00ff */
[----:B--2---:R-:W-:-:S05]  /*0a60*/  LOP3.LUT R2, R2, 0x300, R3, 0xd8, !PT ;  /* 0x0000030002027812 */ /* 0x004fca00078ed803 */
[----:B------:R2:W-:Y:S02]  /*0a70*/  STS [UR24+0x8], R2 ;  /* 0x00000802ff007988 */ /* 0x0005e40008000818 */
.L_x_24:
[----:B------:R-:W-:Y:S05]  /*0a80*/  @P2 BRA `(.L_x_26) ;  /* 0x0000000000282947 */ /* 0x000fea0003800000 */
[----:B--23--:R-:W2:Y:S02]  /*0a90*/  LDS R2, [UR24+0x8] ;  /* 0x00000818ff027984 */ /* 0x00cea40008000800 */
[----:B--2---:R-:W-:-:S05]  /*0aa0*/  LOP3.LUT R2, R2, 0x1800, RZ, 0xb8, !PT ;  /* 0x0000180002027812 */ /* 0x004fca00078eb8ff */
[----:B------:R3:W-:Y:S02]  /*0ab0*/  STS [UR24+0x8], R2 ;  /* 0x00000802ff007988 */ /* 0x0007e40008000818 */
.L_x_25:
[----:B------:R-:W-:Y:S05]  /*0ac0*/  @P2 BREAK B2 ;  /* 0x0000000000022942 */ /* 0x000fea0003800000 */
[----:B------:R-:W-:Y:S05]  /*0ad0*/  @P2 BRA `(.L_x_27) ;  /* 0x0000000000242947 */ /* 0x000fea0003800000 */
[----:B--23--:R-:W2:Y:S01]  /*0ae0*/  LDS R2, [UR24+0x8] ;  /* 0x00000818ff027984 */ /* 0x00cea20008000800 */
[----:B------:R-:W-:-:S05]  /*0af0*/  IMAD.MOV.U32 R3, RZ, RZ, 0x6000 ;  /* 0x00006000ff037424 */ /* 0x000fca00078e00ff */
[----:B--2---:R-:W-:-:S04]  /*0b00*/  LOP3.LUT R2, R2, 0x4000, R3, 0xd8, !PT ;  /* 0x0000400002027812 */ /* 0x004fc800078ed803 */
[----:B------:R-:W-:-:S05]  /*0b10*/  LOP3.LUT R2, R2, 0x400000, RZ, 0xb8, !PT ;  /* 0x0040000002027812 */ /* 0x000fca00078eb8ff */
[----:B------:R4:W-:Y:S02]  /*0b20*/  STS [UR24+0x8], R2 ;  /* 0x00000802ff007988 */ /* 0x0009e40008000818 */
.L_x_26:
[----:B------:R-:W-:Y:S05]  /*0b30*/  BSYNC B2 ;  /* 0x0000000000027941 */ /* 0x000fea0003800000 */
.L_x_23:
[----:B--234-:R-:W2:Y:S02]  /*0b40*/  @!P2 LDS R2, [UR24+0x8] ;  /* 0x00000818ff02a984 */ /* 0x01cea40008000800 */
[----:B--2---:R-:W-:-:S05]  /*0b50*/  @!P2 LOP3.LUT R2, R2, 0x8000, RZ, 0xb8, !PT ;  /* 0x000080000202a812 */ /* 0x004fca00078eb8ff */
[----:B------:R4:W-:Y:S02]  /*0b60*/  @!P2 STS [UR24+0x8], R2 ;  /* 0x00000802ff00a988 */ /* 0x0009e40008000818 */
.L_x_27:
[----:B------:R-:W-:Y:S05]  /*0b70*/  BSYNC B3 ;  /* 0x0000000000037941 */ /* 0x000fea0003800000 */
.L_x_22:
[----:B------:R-:W-:Y:S05]  /*0b80*/  WARPSYNC.ALL ;  /* 0x0000000000007948 */ /* 0x000fea0003800000 */
[----:B------:R-:W-:-:S04]  /*0b90*/  UIADD3 UR29, UR5, 0x80, URZ ;  /* 0x00000080051d7890 */ /* 0x000fc8000fffe03f */
[----:B------:R-:W-:-:S04]  /*0ba0*/  UIADD3 UR28, UP0, UR29, UR30, URZ ;  /* 0x0000001e1d1c7290 */ /* 0x000fc8000ff1e03f */
[----:B------:R-:W-:Y:S01]  /*0bb0*/  ULEA.HI.X.SX32 UR29, UR29, UR31, 0x1, UP0 ;  /* 0x0000001f1d1d7291 */ /* 0x000fe200080f0e3f */
[----:B------:R-:W-:Y:S11]  /*0bc0*/  @P0 BRA `(.L_x_28) ;  /* 0x0000000000280947 */ /* 0x000ff60003800000 */
[----:B--234-:R-:W2:Y:S01]  /*0bd0*/  S2R R2, SR_LANEID ;  /* 0x0000000000027919 */ /* 0x01cea20000000000 */
[----:B------:R-:W-:Y:S05]  /*0be0*/  WARPSYNC.ALL ;  /* 0x0000000000007948 */ /* 0x000fea0003800000 */
[----:B--2---:R-:W-:-:S05]  /*0bf0*/  IMAD.SHL.U32 R6, R2, 0x4, RZ ;  /* 0x0000000402067824 */ /* 0x004fca00078e00ff */
[----:B------:R-:W2:Y:S01]  /*0c00*/  LDS R7, [R6+UR24] ;  /* 0x0000001806077984 */ /* 0x000ea20008000800 */
[----:B------:R-:W-:-:S05]  /*0c10*/  IADD3 R2, P1, R6, UR28, RZ ;  /* 0x0000001c06027c10 */ /* 0x000fca000ff3e0ff */
[----:B------:R-:W-:-:S05]  /*0c20*/  IMAD.X R3, RZ, RZ, UR29, P1 ;  /* 0x0000001dff037e24 */ /* 0x000fca00088e06ff */
[----:B--2---:R2:W5:Y:S01]  /*0c30*/  ATOMG.E.EXCH.STRONG.GPU PT, RZ, [R2], R7 ;  /* 0x0000000702ff73a8 */ /* 0x00456200041ee100 */
[----:B------:R-:W-:-:S04]  /*0c40*/  DEPBAR {5,4,3,2,1,0} ;  /* 0x0000003f0000791a */ /* 0x000fc80000000000 */
[----:B------:R2:W-:Y:S01]  /*0c50*/  UTMACCTL.IV [UR28] ;  /* 0x000000001c0079b9 */ /* 0x0005e20008000000 */
[----:B------:R-:W-:Y:S01]  /*0c60*/  NOP ;  /* 0x0000000000007918 */ /* 0x000fe20000000000 */
.L_x_28:
[----:B------:R-:W-:Y:S05]  /*0c70*/  @P0 BRA `(.L_x_29) ;  /* 0x00000000000c0947 */ /* 0x000fea0003800000 */
[----:B------:R0:W-:Y:S01]  /*0c80*/  UTMACMDFLUSH ;  /* 0x00000000000079b7 */ /* 0x0001e20000000000 */
[----:B------:R-:W-:Y:S05]  /*0c90*/  @P0 BRA `(.L_x_29) ;  /* 0x0000000000040947 */ /* 0x000fea0003800000 */
[----:B------:R-:W-:-:S04]  /*0ca0*/  DEPBAR.LE SB0, 0x0 ;  /* 0x000080000000791a */ /* 0x000fc80000000000 */
.L_x_29:
[----:B------:R-:W-:Y:S05]  /*0cb0*/  WARPSYNC.ALL ;  /* 0x0000000000007948 */ /* 0x000fea0003800000 */
[----:B-----5:R-:W-:Y:S06]  /*0cc0*/  BAR.SYNC.DEFER_BLOCKING 0x0 ;  /* 0x0000000000007b1d */ /* 0x020fec0000010000 */
[----:B------:R-:W-:Y:S02]  /*0cd0*/  BSSY B3, `(.L_x_30) ;  /* 0x000000b000037945 */ /* 0x000fe40003800000 */
[----:B------:R-:W-:Y:S06]  /*0ce0*/  BAR.SYNC.DEFER_BLOCKING 0x0 ;  /* 0x0000000000007b1d */ /* 0x000fec0000010000 */
[----:B------:R1:W-:Y:S01]  /*0cf0*/  @!P0 STS [R10], RZ ;  /* 0x000000ff0a008388 */ /* 0x0003e20000000800 */
[----:B------:R-:W-:Y:S01]  /*0d00*/  NOP ;  /* 0x0000000000007918 */ /* 0x000fe20000000000 */
[----:B------:R-:W-:Y:S05]  /*0d10*/  @P2 BRA `(.L_x_31) ;  /* 0x0000000000182947 */ /* 0x000fea0003800000 */
[----:B--234-:R-:W2:Y:S01]  /*0d20*/  LDS R2, [UR24+0x8] ;  /* 0x00000818ff027984 */ /* 0x01cea20008000800 */
[----:B------:R-:W3:Y:S01]  /*0d30*/  LDC.64 R6, c[0x0][0x220] ;  /* 0x00008800ff067b82 */ /* 0x000ee20000000a00 */
[----:B------:R-:W-:Y:S02]  /*0d40*/  IMAD.MOV.U32 R3, RZ, RZ, 0x70 ;  /* 0x00000070ff037424 */ /* 0x000fe400078e00ff */
[----:B---3--:R3:W-:Y:S03]  /*0d50*/  STS.64 [UR24], R6 ;  /* 0x00000006ff007988 */ /* 0x0087e60008000a18 */
[----:B--2---:R-:W-:-:S05]  /*0d60*/  LOP3.LUT R2, R2, 0x10, R3, 0xd8, !PT ;  /* 0x0000001002027812 */ /* 0x004fca00078ed803 */
[----:B------:R3:W-:Y:S02]  /*0d70*/  STS [UR24+0x8], R2 ;  /* 0x00000802ff007988 */ /* 0x0007e40008000818 */
.L_x_31:
[----:B--2---:R-:W-:Y:S05]  /*0d80*/  BSYNC B3 ;  /* 0x0000000000037941 */ /* 0x004fea0003800000 */
.L_x_30:
[----:B------:R-:W-:Y:S04]  /*0d90*/  BSSY B4, `(.L_x_32) ;  /* 0x0000011000047945 */ /* 0x000fe80003800000 */
[----:B------:R-:W-:Y:S04]  /*0da0*/  BSSY B3, `(.L_x_33) ;  /* 0x000000e000037945 */ /* 0x000fe80003800000 */
[----:B------:R-:W-:Y:S05]  /*0db0*/  @P2 BRA `(.L_x_34) ;  /* 0x0000000000242947 */ /* 0x000fea0003800000 */
[----:B---34-:R-:W2:Y:S01]  /*0dc0*/  LDS R2, [UR24+0x34] ;  /* 0x00003418ff027984 */ /* 0x018ea20008000800 */
[----:B------:R-:W-:-:S05]  /*0dd0*/  IMAD.MOV.U32 R3, RZ, RZ, 0x3f000000 ;  /* 0x3f000000ff037424 */ /* 0x000fca00078e00ff */
[----:B--2---:R-:W-:-:S05]  /*0de0*/  LOP3.LUT R2, R2, 0xff000000, R3, 0xb8, !PT ;  /* 0xff00000002027812 */ /* 0x004fca00078eb803 */
[----:B------:R2:W-:Y:S01]  /*0df0*/  STS [UR24+0x34], R2 ;  /* 0x00003402ff007988 */ /* 0x0005e20008000818 */
[----:B------:R-:W-:Y:S05]  /*0e00*/  @P2 BRA `(.L_x_35) ;  /* 0x00000000001c2947 */ /* 0x000fea0003800000 */
[----:B--2---:R-:W2:Y:S01]  /*0e10*/  LDS R2, [UR24+0x38] ;  /* 0x00003818ff027984 */ /* 0x004ea20008000800 */
[----:B------:R-:W-:-:S05]  /*0e20*/  IMAD.MOV.U32 R3, RZ, RZ, 0xff ;  /* 0x000000ffff037424 */ /* 0x000fca00078e00ff */
[----:B--2---:R-:W-:-:S05]  /*0e30*/  LOP3.LUT R2, R2, 0xff, R3, 0xb8, !PT ;  /* 0x000000ff02027812 */ /* 0x004fca00078eb803 */
[----:B------:R2:W-:Y:S02]  /*0e40*/  STS [UR24+0x38], R2 ;  /* 0x00003802ff007988 */ /* 0x0005e40008000818 */
.L_x_34:
[----:B------:R-:W-:Y:S05]  /*0e50*/  @P2 BREAK B3 ;  /* 0x0000000000032942 */ /* 0x000fea0003800000 */
[----:B------:R-:W-:Y:S05]  /*0e60*/  @P2 BRA `(.L_x_36) ;  /* 0x00000000000c2947 */ /* 0x000fea0003800000 */
[----:B------:R1:W-:Y:S02]  /*0e70*/  STS [UR24+0x20], R0 ;  /* 0x00002000ff007988 */ /* 0x0003e40008000818 */
.L_x_35:
[----:B------:R-:W-:Y:S05]  /*0e80*/  BSYNC B3 ;  /* 0x0000000000037941 */ /* 0x000fea0003800000 */
.L_x_33:
[----:B------:R1:W-:Y:S02]  /*0e90*/  @!P2 STS [UR24+0x24], R5 ;  /* 0x00002405ff00a988 */ /* 0x0003e40008000818 */
.L_x_36:
[----:B------:R-:W-:Y:S05]  /*0ea0*/  BSYNC B4 ;  /* 0x0000000000047941 */ /* 0x000fea0003800000 */
.L_x_32:
[----:B------:R-:W-:Y:S05]  /*0eb0*/  WARPSYNC.ALL ;  /* 0x0000000000007948 */ /* 0x000fea0003800000 */
[----:B------:R-:W-:Y:S04]  /*0ec0*/  BSSY B4, `(.L_x_37) ;  /* 0x000000e000047945 */ /* 0x000fe80003800000 */
[----:B------:R-:W-:Y:S05]  /*0ed0*/  @P2 BRA `(.L_x_38) ;  /* 0x0000000000302947 */ /* 0x000fea0003800000 */
[----:B--234-:R-:W2:Y:S01]  /*0ee0*/  LDS R2, [UR24+0x34] ;  /* 0x00003418ff027984 */ /* 0x01cea20008000800 */
[----:B------:R-:W3:Y:S03]  /*0ef0*/  LDC.64 R8, c[0x0][0x248] ;  /* 0x00009200ff087b82 */ /* 0x000ee60000000a00 */
[----:B-1----:R-:W1:Y:S01]  /*0f00*/  LDS R0, [UR24+0x1c] ;  /* 0x00001c18ff007984 */ /* 0x002e620008000800 */
[C---:B---3--:R-:W-:Y:S01]  /*0f10*/  SHF.L.U64.HI R6, R8.reuse, 0x1, R9 ;  /* 0x0000000108067819 */ /* 0x048fe20000010209 */
[----:B------:R-:W-:-:S03]  /*0f20*/  IMAD.SHL.U32 R3, R8, 0x2, RZ ;  /* 0x0000000208037824 */ /* 0x000fc600078e00ff */
[--C-:B------:R-:W-:Y:S02]  /*0f30*/  SHF.R.U32.HI R5, RZ, 0x4, R6.reuse ;  /* 0x00000004ff057819 */ /* 0x100fe40000011606 */
[----:B------:R-:W-:-:S05]  /*0f40*/  SHF.R.U64 R3, R3, 0x4, R6 ;  /* 0x0000000403037819 */ /* 0x000fca0000001206 */
[----:B------:R3:W-:Y:S01]  /*0f50*/  STS [UR24+0xc], R3 ;  /* 0x00000c03ff007988 */ /* 0x0007e20008000818 */
[----:B--2---:R-:W-:Y:S02]  /*0f60*/  LOP3.LUT R2, R2, 0x7, RZ, 0xb8, !PT ;  /* 0x0000000702027812 */ /* 0x004fe400078eb8ff */
[----:B-1----:R-:W-:-:S03]  /*0f70*/  LOP3.LUT R0, R0, 0xf, R5, 0xb8, !PT ;  /* 0x0000000f00007812 */ /* 0x002fc600078eb805 */
[----:B------:R3:W-:Y:S04]  /*0f80*/  STS [UR24+0x34], R2 ;  /* 0x00003402ff007988 */ /* 0x0007e80008000818 */
[----:B------:R3:W-:Y:S02]  /*0f90*/  STS [UR24+0x1c], R0 ;  /* 0x00001c00ff007988 */ /* 0x0007e40008000818 */
.L_x_38:
[----:B------:R-:W-:Y:S05]  /*0fa0*/  BSYNC B4 ;  /* 0x0000000000047941 */ /* 0x000fea0003800000 */
.L_x_37:
[----:B------:R-:W-:Y:S04]  /*0fb0*/  BSSY B4, `(.L_x_39) ;  /* 0x000001a000047945 */ /* 0x000fe80003800000 */
[----:B------:R-:W-:Y:S04]  /*0fc0*/  BSSY B5, `(.L_x_40) ;  /* 0x0000015000057945 */ /* 0x000fe80003800000 */
[----:B------:R-:W-:Y:S05]  /*0fd0*/  @P2 BRA `(.L_x_41) ;  /* 0x0000000000202947 */ /* 0x000fea0003800000 */
[----:B-1-3--:R-:W1:Y:S02]  /*0fe0*/  LDS R0, [UR24+0x34] ;  /* 0x00003418ff007984 */ /* 0x00ae640008000800 */
[----:B-1----:R-:W-:-:S05]  /*0ff0*/  LOP3.LUT R0, R0, 0x38, RZ, 0xb8, !PT ;  /* 0x0000003800007812 */ /* 0x002fca00078eb8ff */
[----:B------:R1:W-:Y:S01]  /*1000*/  STS [UR24+0x34], R0 ;  /* 0x00003400ff007988 */ /* 0x0003e20008000818 */
[----:B------:R-:W-:Y:S05]  /*1010*/  @P2 BRA `(.L_x_42) ;  /* 0x0000000000202947 */ /* 0x000fea0003800000 */
[----:B-1----:R-:W1:Y:S01]  /*1020*/  LDS R0, [UR24+0x8] ;  /* 0x00000818ff007984 */ /* 0x002e620008000800 */
[----:B------:R-:W-:-:S05]  /*1030*/  IMAD.MOV.U32 R3, RZ, RZ, 0x780 ;  /* 0x00000780ff037424 */ /* 0x000fca00078e00ff */
[----:B-1----:R-:W-:-:S05]  /*1040*/  LOP3.LUT R0, R0, 0x300, R3, 0xd8, !PT ;  /* 0x0000030000007812 */ /* 0x002fca00078ed803 */
[----:B------:R1:W-:Y:S02]  /*1050*/  STS [UR24+0x8], R0 ;  /* 0x00000800ff007988 */ /* 0x0003e40008000818 */
.L_x_41:
[----:B------:R-:W-:Y:S05]  /*1060*/  @P2 BRA `(.L_x_43) ;  /* 0x0000000000282947 */ /* 0x000fea0003800000 */
[----:B-1-3--:R-:W1:Y:S02]  /*1070*/  LDS R0, [UR24+0x8] ;  /* 0x00000818ff007984 */ /* 0x00ae640008000800 */
[----:B-1----:R-:W-:-:S05]  /*1080*/  LOP3.LUT R0, R0, 0x1800, RZ, 0xb8, !PT ;  /* 0x0000180000007812 */ /* 0x002fca00078eb8ff */
[----:B------:R3:W-:Y:S02]  /*1090*/  STS [UR24+0x8], R0 ;  /* 0x00000800ff007988 */ /* 0x0007e40008000818 */
.L_x_42:
[----:B------:R-:W-:Y:S05]  /*10a0*/  @P2 BREAK B5 ;  /* 0x0000000000052942 */ /* 0x000fea0003800000 */
[----:B------:R-:W-:Y:S05]  /*10b0*/  @P2 BRA `(.L_x_44) ;  /* 0x0000000000242947 */ /* 0x000fea0003800000 */
[----:B-1-3--:R-:W1:Y:S01]  /*10c0*/  LDS R0, [UR24+0x8] ;  /* 0x00000818ff007984 */ /* 0x00ae620008000800 */
[----:B------:R-:W-:-:S05]  /*10d0*/  IMAD.MOV.U32 R3, RZ, RZ, 0x6000 ;  /* 0x00006000ff037424 */ /* 0x000fca00078e00ff */
[----:B-1----:R-:W-:-:S04]  /*10e0*/  LOP3.LUT R0, R0, 0x6000, R3, 0xd8, !PT ;  /* 0x0000600000007812 */ /* 0x002fc800078ed803 */
[----:B------:R-:W-:-:S05]  /*10f0*/  LOP3.LUT R0, R0, 0x400000, RZ, 0xb8, !PT ;  /* 0x0040000000007812 */ /* 0x000fca00078eb8ff */
[----:B------:R1:W-:Y:S02]  /*1100*/  STS [UR24+0x8], R0 ;  /* 0x00000800ff007988 */ /* 0x0003e40008000818 */
.L_x_43:
[----:B------:R-:W-:Y:S05]  /*1110*/  BSYNC B5 ;  /* 0x0000000000057941 */ /* 0x000fea0003800000 */
.L_x_40:
[----:B-1-3--:R-:W1:Y:S02]  /*1120*/  @!P2 LDS R0, [UR24+0x8] ;  /* 0x00000818ff00a984 */ /* 0x00ae640008000800 */
[----:B-1----:R-:W-:-:S05]  /*1130*/  @!P2 LOP3.LUT R0, R0, 0x8000, RZ, 0xb8, !PT ;  /* 0x000080000000a812 */ /* 0x002fca00078eb8ff */
[----:B------:R1:W-:Y:S02]  /*1140*/  @!P2 STS [UR24+0x8], R0 ;  /* 0x00000800ff00a988 */ /* 0x0003e40008000818 */
.L_x_44:
[----:B------:R-:W-:Y:S05]  /*1150*/  BSYNC B4 ;  /* 0x0000000000047941 */ /* 0x000fea0003800000 */
.L_x_39:
[----:B------:R-:W-:Y:S05]  /*1160*/  WARPSYNC.ALL ;  /* 0x0000000000007948 */ /* 0x000fea0003800000 */
[----:B------:R1:W-:Y:S01]  /*1170*/  STL [R1+0x400], RZ ;  /* 0x000400ff01007387 */ /* 0x0003e20000100800 */
[----:B------:R-:W-:Y:S01]  /*1180*/  UIADD3 UR5, UR5, 0x100, URZ ;  /* 0x0000010005057890 */ /* 0x000fe2000fffe03f */
[----:B------:R-:W-:Y:S02]  /*1190*/  ISETP.GE.AND P1, PT, R12, 0x1, PT ;  /* 0x000000010c00780c */ /* 0x000fe40003f26270 */
[----:B------:R-:W-:Y:S01]  /*11a0*/  CS2R R24, SRZ ;  /* 0x0000000000187805 */ /* 0x000fe2000001ff00 */
[----:B------:R1:W-:Y:S01]  /*11b0*/  STL [R1+0x404], RZ ;  /* 0x000404ff01007387 */ /* 0x0003e20000100800 */
[----:B------:R-:W-:Y:S01]  /*11c0*/  UIADD3 UR30, UP0, UR5, UR30, URZ ;  /* 0x0000001e051e7290 */ /* 0x000fe2000ff1e03f */
[----:B------:R-:W-:-:S02]  /*11d0*/  CS2R R26, SRZ ;  /* 0x00000000001a7805 */ /* 0x000fc4000001ff00 */
[----:B------:R-:W-:Y:S01]  /*11e0*/  CS2R R28, SRZ ;  /* 0x00000000001c7805 */ /* 0x000fe2000001ff00 */
[----:B------:R1:W-:Y:S01]  /*11f0*/  STL [R1+0x408], RZ ;  /* 0x000408ff01007387 */ /* 0x0003e20000100800 */
[----:B------:R-:W-:Y:S01]  /*1200*/  ULEA.HI.X.SX32 UR31, UR5, UR31, 0x1, UP0 ;  /* 0x0000001f051f7291 */ /* 0x000fe200080f0e3f */
[----:B------:R-:W-:Y:S02]  /*1210*/  CS2R R30, SRZ ;  /* 0x00000000001e7805 */ /* 0x000fe4000001ff00 */
[----:B------:R-:W-:Y:S01]  /*1220*/  CS2R R32, SRZ ;  /* 0x0000000000207805 */ /* 0x000fe2000001ff00 */
[----:B------:R1:W-:Y:S01]  /*1230*/  STL [R1+0x40c], RZ ;  /* 0x00040cff01007387 */ /* 0x0003e20000100800 */
[----:B------:R-:W-:Y:S02]  /*1240*/  CS2R R34, SRZ ;  /* 0x0000000000227805 */ /* 0x000fe4000001ff00 */
[----:B------:R-:W-:Y:S02]  /*1250*/  CS2R R36, SRZ ;  /* 0x0000000000247805 */ /* 0x000fe4000001ff00 */
[----:B------:R-:W-:Y:S01]  /*1260*/  CS2R R38, SRZ ;  /* 0x0000000000267805 */ /* 0x000fe2000001ff00 */
[----:B------:R1:W-:Y:S01]  /*1270*/  STL [R1+0x410], RZ ;  /* 0x000410ff01007387 */ /* 0x0003e20000100800 */
[----:B------:R-:W-:-:S02]  /*1280*/  CS2R R40, SRZ ;  /* 0x0000000000287805 */ /* 0x000fc4000001ff00 */
        /* <DEDUP_REMOVED lines=46> */
[----:B------:R1:W-:Y:S04]  /*1570*/  STL [R1+0x440], RZ ;  /* 0x000440ff01007387 */ /* 0x0003e80000100800 */
        /* <DEDUP_REMOVED lines=239> */
[----:B------:R1:W-:Y:S04]  /*2470*/  STL [R1], RZ ;  /* 0x000000ff01007387 */ /* 0x0003e80000100800 */
        /* <DEDUP_REMOVED lines=126> */
[----:B------:R1:W-:Y:S01]  /*2c60*/  STL [R1+0x1fc], RZ ;  /* 0x0001fcff01007387 */ /* 0x0003e20000100800 */
[----:B------:R-:W-:Y:S05]  /*2c70*/  @P0 BRA `(.L_x_45) ;  /* 0x0000000000280947 */ /* 0x000fea0003800000 */
[----:B--2-4-:R-:W2:Y:S01]  /*2c80*/  S2R R2, SR_LANEID ;  /* 0x0000000000027919 */ /* 0x014ea20000000000 */
[----:B------:R-:W-:Y:S05]  /*2c90*/  WARPSYNC.ALL ;  /* 0x0000000000007948 */ /* 0x000fea0003800000 */
[----:B--2---:R-:W-:-:S05]  /*2ca0*/  IMAD.SHL.U32 R2, R2, 0x4, RZ ;  /* 0x0000000402027824 */ /* 0x004fca00078e00ff */
[----:B-1-3--:R1:W2:Y:S02]  /*2cb0*/  LDS R0, [R2+UR24] ;  /* 0x0000001802007984 */ /* 0x00a2a40008000800 */
[----:B-1----:R-:W-:-:S05]  /*2cc0*/  IADD3 R2, P3, R2, UR30, RZ ;  /* 0x0000001e02027c10 */ /* 0x002fca000ff7e0ff */
[----:B------:R-:W-:-:S05]  /*2cd0*/  IMAD.X R3, RZ, RZ, UR31, P3 ;  /* 0x0000001fff037e24 */ /* 0x000fca00098e06ff */
[----:B--2---:R1:W5:Y:S01]  /*2ce0*/  ATOMG.E.EXCH.STRONG.GPU PT, RZ, [R2], R0 ;  /* 0x0000000002ff73a8 */ /* 0x00436200041ee100 */
[----:B------:R-:W-:-:S04]  /*2cf0*/  DEPBAR {5,4,3,2,1,0} ;  /* 0x0000003f0000791a */ /* 0x000fc80000000000 */
[----:B------:R1:W-:Y:S01]  /*2d00*/  UTMACCTL.IV [UR30] ;  /* 0x000000001e0079b9 */ /* 0x0003e20008000000 */
[----:B------:R-:W-:Y:S01]  /*2d10*/  NOP ;  /* 0x0000000000007918 */ /* 0x000fe20000000000 */
.L_x_45:
[----:B------:R-:W-:Y:S05]  /*2d20*/  @P0 BRA `(.L_x_46) ;  /* 0x00000000000c0947 */ /* 0x000fea0003800000 */
[----:B------:R0:W-:Y:S01]  /*2d30*/  UTMACMDFLUSH ;  /* 0x00000000000079b7 */ /* 0x0001e20000000000 */
[----:B------:R-:W-:Y:S05]  /*2d40*/  @P0 BRA `(.L_x_46) ;  /* 0x0000000000040947 */ /* 0x000fea0003800000 */
[----:B------:R-:W-:-:S04]  /*2d50*/  DEPBAR.LE SB0, 0x0 ;  /* 0x000080000000791a */ /* 0x000fc80000000000 */
.L_x_46:
[----:B------:R-:W-:Y:S05]  /*2d60*/  WARPSYNC.ALL ;  /* 0x0000000000007948 */ /* 0x000fea0003800000 */
[----:B-----5:R-:W-:Y:S01]  /*2d70*/  BAR.SYNC.DEFER_BLOCKING 0x0 ;  /* 0x0000000000007b1d */ /* 0x020fe20000010000 */
[----:B------:R-:W-:Y:S01]  /*2d80*/  USHF.L.U32 UR15, UR25, 0x8, URZ ;  /* 0x00000008190f7899 */ /* 0x000fe2000800063f */
[----:B------:R-:W-:Y:S01]  /*2d90*/  CS2R R112, SRZ ;  /* 0x0000000000707805 */ /* 0x000fe2000001ff00 */
[----:B------:R-:W-:Y:S01]  /*2da0*/  USHF.L.U32 UR11, UR36, 0x8, URZ ;  /* 0x00000008240b7899 */ /* 0x000fe2000800063f */
[----:B------:R-:W-:Y:S02]  /*2db0*/  CS2R R114, SRZ ;  /* 0x0000000000727805 */ /* 0x000fe4000001ff00 */
[----:B------:R-:W-:Y:S01]  /*2dc0*/  CS2R R116, SRZ ;  /* 0x0000000000747805 */ /* 0x000fe2000001ff00 */
[----:B------:R-:W-:Y:S01]  /*2dd0*/  VOTEU.ALL UP0, P2 ;  /* 0x00000000003f7886 */ /* 0x000fe20001000000 */
[----:B------:R-:W-:Y:S01]  /*2de0*/  UMOV UR6, 0x1 ;  /* 0x0000000100067882 */ /* 0x000fe20000000000 */
[----:B------:R-:W-:Y:S01]  /*2df0*/  VOTEU.ALL UP1, P2 ;  /* 0x00000000003f7886 */ /* 0x000fe20001020000 */
[----:B------:R-:W-:-:S02]  /*2e00*/  CS2R R118, SRZ ;  /* 0x0000000000767805 */ /* 0x000fc4000001ff00 */
[----:B------:R-:W-:Y:S01]  /*2e10*/  CS2R R120, SRZ ;  /* 0x0000000000787805 */ /* 0x000fe2000001ff00 */
[----:B------:R-:W-:-:S04]  /*2e20*/  @!UP0 UIADD3 UR8, -UR6, 0x100000, URZ ;  /* 0x0010000006088890 */ /* 0x000fc8000fffe13f */
[----:B------:R-:W-:Y:S02]  /*2e30*/  @!UP0 USHF.L.U32 UR9, UR8, 0xb, URZ ;  /* 0x0000000b08098899 */ /* 0x000fe4000800063f */
[----:B------:R-:W-:Y:S01]  /*2e40*/  @!UP0 USHF.L.U32 UR8, UR8, 0x1, URZ ;  /* 0x0000000108088899 */ /* 0x000fe2000800063f */
[----:B------:R-:W-:Y:S01]  /*2e50*/  CS2R R122, SRZ ;  /* 0x00000000007a7805 */ /* 0x000fe2000001ff00 */
[----:B------:R-:W-:-:S04]  /*2e60*/  @!UP0 UIADD3 UR6, -UR6, 0x100000, URZ ;  /* 0x0010000006068890 */ /* 0x000fc8000fffe13f */
[----:B------:R-:W-:Y:S02]  /*2e70*/  @!UP0 USHF.L.U32 UR7, UR6, 0xb, URZ ;  /* 0x0000000b06078899 */ /* 0x000fe4000800063f */
[----:B------:R-:W-:Y:S01]  /*2e80*/  @!UP0 USHF.L.U32 UR6, UR6, 0x1, URZ ;  /* 0x0000000106068899 */ /* 0x000fe2000800063f */
[----:B------:R-:W-:Y:S01]  /*2e90*/  CS2R R124, SRZ ;  /* 0x00000000007c7805 */ /* 0x000fe2000001ff00 */
[----:B------:R-:W-:Y:S01]  /*2ea0*/  VOTEU.ALL UP0, P2 ;  /* 0x00000000003f7886 */ /* 0x000fe20001000000 */
[----:B------:R-:W-:Y:S02]  /*2eb0*/  CS2R R126, SRZ ;  /* 0x00000000007e7805 */ /* 0x000fe4000001ff00 */
[----:B------:R-:W-:Y:S02]  /*2ec0*/  CS2R R128, SRZ ;  /* 0x0000000000807805 */ /* 0x000fe4000001ff00 */
[----:B------:R-:W-:Y:S02]  /*2ed0*/  CS2R R130, SRZ ;  /* 0x0000000000827805 */ /* 0x000fe4000001ff00 */
[----:B------:R-:W-:-:S02]  /*2ee0*/  CS2R R132, SRZ ;  /* 0x0000000000847805 */ /* 0x000fc4000001ff00 */
[----:B------:R-:W-:Y:S02]  /*2ef0*/  CS2R R134, SRZ ;  /* 0x0000000000867805 */ /* 0x000fe4000001ff00 */
[----:B------:R-:W-:Y:S02]  /*2f00*/  CS2R R136, SRZ ;  /* 0x0000000000887805 */ /* 0x000fe4000001ff00 */
[----:B------:R-:W-:Y:S02]  /*2f10*/  CS2R R138, SRZ ;  /* 0x00000000008a7805 */ /* 0x000fe4000001ff00 */
[----:B------:R-:W-:Y:S01]  /*2f20*/  CS2R R140, SRZ ;  /* 0x00000000008c7805 */ /* 0x000fe2000001ff00 */
[----:B------:R-:W2:Y:S02]  /*2f30*/  FENCE.VIEW.ASYNC.S ;  /* 0x00000000000073c6 */ /* 0x000ea40000000000 */
[----:B--2---:R2:W3:Y:S02]  /*2f40*/  @!UP0 SYNCS.EXCH.64 URZ, [UR24+0x10000], UR8 ;  /* 0x01000008183f85b2 */ /* 0x0044e40008000100 */
[----:B---3--:R-:W-:Y:S01]  /*2f50*/  BAR.SYNC.DEFER_BLOCKING 0x0 ;  /* 0x0000000000007b1d */ /* 0x008fe20000010000 */
[----:B------:R-:W-:-:S02]  /*2f60*/  CS2R R142, SRZ ;  /* 0x00000000008e7805 */ /* 0x000fc4000001ff00 */
[----:B------:R-:W-:Y:S02]  /*2f70*/  CS2R R144, SRZ ;  /* 0x0000000000907805 */ /* 0x000fe4000001ff00 */
[----:B------:R-:W-:Y:S02]  /*2f80*/  CS2R R146, SRZ ;  /* 0x0000000000927805 */ /* 0x000fe4000001ff00 */
[----:B------:R-:W-:Y:S02]  /*2f90*/  CS2R R148, SRZ ;  /* 0x0000000000947805 */ /* 0x000fe4000001ff00 */
[----:B------:R-:W-:Y:S01]  /*2fa0*/  CS2R R150, SRZ ;  /* 0x0000000000967805 */ /* 0x000fe2000001ff00 */
[----:B------:R2:W3:Y:S01]  /*2fb0*/  @!UP1 SYNCS.EXCH.64 URZ, [UR24+0x10008], UR6 ;  /* 0x01000806183f95b2 */ /* 0x0004e20008000100 */
[----:B------:R-:W-:Y:S05]  /*2fc0*/  @!P1 BRA `(.L_x_47) ;  /* 0x0000004800f09947 */ /* 0x000fea0003800000 */
[----:B------:R1:W-:Y:S01]  /*2fd0*/  STL [R1+0x400], RZ ;  /* 0x000400ff01007387 */ /* 0x0003e20000100800 */
[----:B------:R-:W-:Y:S02]  /*2fe0*/  CS2R R24, SRZ ;  /* 0x0000000000187805 */ /* 0x000fe4000001ff00 */
        /* <DEDUP_REMOVED lines=83> */
[----:B------:R-:W-:Y:S01]  /*3520*/  CS2R R150, SRZ ;  /* 0x0000000000967805 */ /* 0x000fe2000001ff00 */
[----:B------:R-:W-:Y:S01]  /*3530*/  UMOV UR5, URZ ;  /* 0x0000003f00057c82 */ /* 0x000fe20008000000 */
[----:B------:R-:W-:Y:S01]  /*3540*/  UMOV UR10, URZ ;  /* 0x0000003f000a7c82 */ /* 0x000fe20008000000 */
        /* <DEDUP_REMOVED lines=361> */
[----:B------:R1:W-:Y:S02]  /*4be0*/  STL [R1+0x1fc], RZ ;  /* 0x0001fcff01007387 */ /* 0x0003e40000100800 */
.L_x_49:
[----:B---3--:R-:W-:Y:S01]  /*4bf0*/  BAR.SYNC.DEFER_BLOCKING 0x0 ;  /* 0x0000000000007b1d */ /* 0x008fe20000010000 */
[----:B------:R-:W-:Y:S01]  /*4c00*/  ULEA UR19, UR5, UR24, 0x3 ;  /* 0x0000001805137291 */ /* 0x000fe2000f8e183f */
[----:B-1----:R-:W-:Y:S01]  /*4c10*/  @!P2 IMAD.MOV.U32 R0, RZ, RZ, 0x8000 ;  /* 0x00008000ff00a424 */ /* 0x002fe200078e00ff */
[----:B------:R-:W-:Y:S01]  /*4c20*/  ELECT P0, URZ, PT ;  /* 0x00000000003f782f */ /* 0x000fe20003800000 */
[----:B--2---:R-:W-:-:S03]  /*4c30*/  ULEA UR8, UR5, UR24, 0xe ;  /* 0x0000001805087291 */ /* 0x004fc6000f8e703f */
[----:B------:R-:W-:Y:S02]  /*4c40*/  ISETP.LT.U32.AND P0, PT, R4, 0x20, P0 ;  /* 0x000000200400780c */ /* 0x000fe40000701070 */
[----:B------:R-:W-:Y:S01]  /*4c50*/  ELECT P1, URZ, PT ;  /* 0x00000000003f782f */ /* 0x000fe20003820000 */
[----:B------:R-:W-:-:S03]  /*4c60*/  UIADD3 UR12, UR8, 0x8000, URZ ;  /* 0x00008000080c7890 */ /* 0x000fc6000fffe03f */
[----:B------:R-:W-:Y:S01]  /*4c70*/  ISETP.LT.U32.AND P1, PT, R4, 0x20, P1 ;  /* 0x000000200400780c */ /* 0x000fe20000f21070 */
[----:B------:R-:W-:Y:S01]  /*4c80*/  UMOV UR14, UR10 ;  /* 0x0000000a000e7c82 */ /* 0x000fe20008000000 */
[----:B------:R-:W-:Y:S02]  /*4c90*/  USHF.R.U32.HI UR20, URZ, 0x4, UR8 ;  /* 0x000000043f147899 */ /* 0x000fe40008011608 */
[----:B------:R-:W-:Y:S02]  /*4ca0*/  USHF.R.U32.HI UR18, URZ, 0x4, UR12 ;  /* 0x000000043f127899 */ /* 0x000fe4000801160c */
[----:B------:R-:W-:Y:S01]  /*4cb0*/  USGXT.U32 UR20, UR20, 0xe ;  /* 0x0000000e1414789a */ /* 0x000fe20008000000 */
[----:B------:R-:W-:Y:S01]  /*4cc0*/  VOTEU.ANY UP0, P0 ;  /* 0x00000000003f7886 */ /* 0x000fe20000000100 */
[----:B------:R-:W-:Y:S01]  /*4cd0*/  VOTEU.ANY UP2, P0 ;  /* 0x00000000003f7886 */ /* 0x000fe20000040100 */
[----:B------:R-:W-:Y:S01]  /*4ce0*/  USGXT.U32 UR18, UR18, 0xe ;  /* 0x0000000e1212789a */ /* 0x000fe20008000000 */
[----:B------:R1:W-:Y:S01]  /*4cf0*/  @!P2 SYNCS.ARRIVE.TRANS64 RZ, [UR19+0x10000], R0 ;  /* 0x01000000ffffa9a7 */ /* 0x0003e20008000013 */
[----:B------:R2:W-:Y:S06]  /*4d00*/  MEMBAR.ALL.CTA ;  /* 0x0000000000007992 */ /* 0x0005ec0000008000 */
[----:B--2---:R-:W2:Y:S01]  /*4d10*/  FENCE.VIEW.ASYNC.S ;  /* 0x00000000000073c6 */ /* 0x004ea20000000000 */
[----:B------:R-:W-:Y:S01]  /*4d20*/  @UP0 UIADD3 UR9, UR19, 0x10000, URZ ;  /* 0x0001000013090890 */ /* 0x000fe2000fffe03f */
[----:B------:R-:W-:Y:S01]  /*4d30*/  @UP0 UMOV UR6, UR26 ;  /* 0x0000001a00060c82 */ /* 0x000fe20008000000 */
[----:B------:R-:W-:Y:S01]  /*4d40*/  @UP0 UMOV UR7, UR27 ;  /* 0x0000001b00070c82 */ /* 0x000fe20008000000 */
[----:B--2---:R-:W-:Y:S01]  /*4d50*/  VOTEU.ANY UP1, P1 ;  /* 0x00000000003f7886 */ /* 0x004fe20000820100 */
[----:B------:R-:W-:Y:S01]  /*4d60*/  VOTEU.ANY UP3, P1 ;  /* 0x00000000003f7886 */ /* 0x000fe20000860100 */
[----:B-1----:R-:W-:-:S03]  /*4d70*/  IMAD.U32 R0, RZ, RZ, UR4 ;  /* 0x00000004ff007e24 */ /* 0x002fc6000f8e00ff */
[----:B------:R-:W-:Y:S01]  /*4d80*/  @UP1 UIADD3 UR13, UR19, 0x10000, URZ ;  /* 0x00010000130d1890 */ /* 0x000fe2000fffe03f */
[----:B------:R-:W-:Y:S01]  /*4d90*/  @UP1 UMOV UR16, UR28 ;  /* 0x0000001c00101c82 */ /* 0x000fe20008000000 */
[----:B------:R-:W-:Y:S01]  /*4da0*/  @UP1 UMOV UR17, UR29 ;  /* 0x0000001d00111c82 */ /* 0x000fe20008000000 */
[----:B------:R-:W-:Y:S01]  /*4db0*/  SHF.L.U32 R0, R0, 0x1f, RZ ;  /* 0x0000001f00007819 */ /* 0x000fe200000006ff */
[----:B------:R-:W-:Y:S06]  /*4dc0*/  BAR.SYNC.DEFER_BLOCKING 0x0 ;  /* 0x0000000000007b1d */ /* 0x000fec0000010000 */
[----:B------:R1:W-:Y:S02]  /*4dd0*/  @UP2 UTMALDG.2D [UR8], [UR6] ;  /* 0x00000008060025b4 */ /* 0x0003e40008008000 */
[----:B------:R-:W-:Y:S06]  /*4de0*/  BAR.SYNC.DEFER_BLOCKING 0x0 ;  /* 0x0000000000007b1d */ /* 0x000fec0000010000 */
[----:B------:R1:W-:Y:S02]  /*4df0*/  @UP3 UTMALDG.2D [UR12], [UR16] ;  /* 0x0000000c100035b4 */ /* 0x0003e40008008000 */
[----:B------:R-:W-:Y:S06]  /*4e00*/  BAR.SYNC.DEFER_BLOCKING 0x0 ;  /* 0x0000000000007b1d */ /* 0x000fec0000010000 */
[----:B------:R-:W2:Y:S02]  /*4e10*/  SYNCS.PHASECHK.TRANS64.TRYWAIT P0, [UR19+0x10000], R0 ;  /* 0x01000000ff0075a7 */ /* 0x000ea40008000153 */
[----:B-12---:R-:W-:Y:S05]  /*4e20*/  @!P0 BRA `(.L_x_48) ;  /* 0x0000006c00f88947 */ /* 0x006fea0003800000 */
.L_x_50:
[----:B------:R-:W-:Y:S01]  /*4e30*/  STL.64 [R1+0x6c8], R150 ;  /* 0x0006c89601007387 */ /* 0x000fe20000100a00 */
[----:B------:R-:W-:Y:S01]  /*4e40*/  UMOV UR16, UR20 ;  /* 0x0000001400107c82 */ /* 0x000fe20008000000 */
[----:B------:R-:W-:Y:S01]  /*4e50*/  UMOV UR17, 0x80000020 ;  /* 0x8000002000117882 */ /* 0x000fe20000000000 */
[----:B------:R-:W-:Y:S01]  /*4e60*/  UMOV UR19, 0x80000020 ;  /* 0x8000002000137882 */ /* 0x000fe20000000000 */
[----:B------:R-:W-:Y:S01]  /*4e70*/  STL.64 [R1+0x6c0], R148 ;  /* 0x0006c09401007387 */ /* 0x000fe20000100a00 */
[----:B------:R-:W-:Y:S01]  /*4e80*/  UMOV UR8, URZ ;  /* 0x0000003f00087c82 */ /* 0x000fe20008000000 */
[----:B------:R-:W-:Y:S01]  /*4e90*/  UMOV UR22, 0xfffffffe ;  /* 0xfffffffe00167882 */ /* 0x000fe20000000000 */
[----:B------:R-:W-:Y:S01]  /*4ea0*/  UMOV UR23, 0x7fffffdf ;  /* 0x7fffffdf00177882 */ /* 0x000fe20000000000 */
[----:B------:R-:W-:Y:S01]  /*4eb0*/  STL.64 [R1+0x6b8], R146 ;  /* 0x0006b89201007387 */ /* 0x000fe20000100a00 */
[----:B------:R-:W-:Y:S01]  /*4ec0*/  UMOV UR6, UR18 ;  /* 0x0000001200067c82 */ /* 0x000fe20008000000 */
[----:B------:R-:W-:Y:S01]  /*4ed0*/  UMOV UR7, URZ ;  /* 0x0000003f00077c82 */ /* 0x000fe20008000000 */
[----:B------:R-:W1:Y:S01]  /*4ee0*/  LDC R0, c[0x0][0x230] ;  /* 0x00008c00ff007b82 */ /* 0x000e620000000800 */
[----:B------:R-:W-:Y:S04]  /*4ef0*/  STL.64 [R1+0x6b0], R144 ;  /* 0x0006b09001007387 */ /* 0x000fe80000100a00 */
        /* <DEDUP_REMOVED lines=9> */
[----:B------:R2:W-:Y:S04]  /*4f90*/  STL.64 [R1+0x660], R124 ;  /* 0x0006607c01007387 */ /* 0x0005e80000100a00 */
[----:B--2---:R-:W2:Y:S04]  /*4fa0*/  LDL.LU.64 R124, [R1] ;  /* 0x00000000017c7983 */ /* 0x004ea80000300a00 */
[----:B------:R-:W3:Y:S04]  /*4fb0*/  LDL.LU.64 R126, [R1+0x8] ;  /* 0x00000800017e7983 */ /* 0x000ee80000300a00 */
[----:B------:R-:W5:Y:S04]  /*4fc0*/  LDL.LU.64 R128, [R1+0x10] ;  /* 0x0000100001807983 */ /* 0x000f680000300a00 */
[----:B------:R-:W4:Y:S04]  /*4fd0*/  LDL.LU.64 R130, [R1+0x18] ;  /* 0x0000180001827983 */ /* 0x000f280000300a00 */
[----:B------:R-:W2:Y:S04]  /*4fe0*/  LDL.LU.64 R132, [R1+0x20] ;  /* 0x0000200001847983 */ /* 0x000ea80000300a00 */
        /* <DEDUP_REMOVED lines=9> */
[----:B---3--:R-:W-:Y:S04]  /*5080*/  STL.64 [R1+0x8c8], R150 ;  /* 0x0008c89601007387 */ /* 0x008fe80000100a00 */
[----:B--2---:R-:W-:Y:S04]  /*5090*/  STL.64 [R1+0x8c0], R148 ;  /* 0x0008c09401007387 */ /* 0x004fe80000100a00 */
[----:B----4-:R-:W-:Y:S04]  /*50a0*/  STL.64 [R1+0x8b8], R146 ;  /* 0x0008b89201007387 */ /* 0x010fe80000100a00 */
[----:B-----5:R-:W-:Y:S04]  /*50b0*/  STL.64 [R1+0x8b0], R144 ;  /* 0x0008b09001007387 */ /* 0x020fe80000100a00 */
        /* <DEDUP_REMOVED lines=60> */
[----:B--2---:R-:W2:Y:S04]  /*5480*/  LDL.LU.64 R24, [R1+0x200] ;  /* 0x0002000001187983 */ /* 0x004ea80000300a00 */
[----:B------:R-:W3:Y:S04]  /*5490*/  LDL.LU.64 R26, [R1+0x208] ;  /* 0x00020800011a7983 */ /* 0x000ee80000300a00 */
[----:B------:R-:W4:Y:S04]  /*54a0*/  LDL.LU.64 R28, [R1+0x210] ;  /* 0x00021000011c7983 */ /* 0x000f280000300a00 */
[----:B------:R-:W5:Y:S04]  /*54b0*/  LDL.LU.64 R30, [R1+0x218] ;  /* 0x00021800011e7983 */ /* 0x000f680000300a00 */
[----:B------:R-:W2:Y:S04]  /*54c0*/  LDL.LU.64 R32, [R1+0x220] ;  /* 0x0002200001207983 */ /* 0x000ea80000300a00 */
        /* <DEDUP_REMOVED lines=59> */
[----:B-----5:R-:W-:Y:S04]  /*5880*/  STL.64 [R1+0xac8], R150 ;  /* 0x000ac89601007387 */ /* 0x020fe80000100a00 */
[----:B----4-:R-:W-:Y:S04]  /*5890*/  STL.64 [R1+0xac0], R148 ;  /* 0x000ac09401007387 */ /* 0x010fe80000100a00 */
[----:B---3--:R-:W-:Y:S04]  /*58a0*/  STL.64 [R1+0xab8], R146 ;  /* 0x000ab89201007387 */ /* 0x008fe80000100a00 */
[----:B--2---:R-:W-:Y:S04]  /*58b0*/  STL.64 [R1+0xab0], R144 ;  /* 0x000ab09001007387 */ /* 0x004fe80000100a00 */
        /* <DEDUP_REMOVED lines=61> */
[----:B------:R-:W2:Y:S04]  /*5c90*/  LDL.LU.64 R26, [R1+0x408] ;  /* 0x00040800011a7983 */ /* 0x000ea80000300a00 */
        /* <DEDUP_REMOVED lines=61> */
[----:B------:R-:W2:Y:S01]  /*6070*/  LDL.LU.64 R150, [R1+0x5f8] ;  /* 0x0005f80001967983 */ /* 0x000ea20000300a00 */
[----:B------:R-:W-:-:S02]  /*6080*/  UIADD3 UR20, UP0, UR20, 0x2, URZ ;  /* 0x0000000214147890 */ /* 0x000fc4000ff1e03f */
[----:B------:R-:W-:Y:S01]  /*6090*/  UIADD3.64 UR22, UR6, -UR22, URZ ;  /* 0x8000001606167297 */ /* 0x000fe2000fffe03f */
[----:B------:R-:W3:Y:S01]  /*60a0*/  LDL.LU.64 R152, [R1+0x70] ;  /* 0x0000700001987983 */ /* 0x000ee20000300a00 */
[----:B------:R-:W-:-:S03]  /*60b0*/  UIADD3.X UR21, UR8, -0x7fffffe0, URZ, UP0, !UPT ;  /* 0x8000002008157890 */ /* 0x000fc600087fe43f */
[----:B------:R-:W3:Y:S04]  /*60c0*/  LDL.LU.64 R154, [R1+0x78] ;  /* 0x00007800019a7983 */ /* 0x000ee80000300a00 */
        /* <DEDUP_REMOVED lines=47> */
[----:B------:R-:W3:Y:S01]  /*63c0*/  LDL.LU.64 R250, [R1+0x1f8] ;  /* 0x0001f80001fa7983 */ /* 0x000ee20000300a00 */
[----:B--2---:R-:W-:-:S06]  /*63d0*/  WARPGROUP.ARRIVE ;  /* 0x00000000000079c5 */ /* 0x004fcc0000000000 */
[----:B------:R-:W-:Y:S03]  /*63e0*/  HGMMA.64x256x16.F32 R24, gdesc[UR16], R24, gsb0 ;  /* 0x03e00000101879f0 */ /* 0x000fe60008000818 */
[----:B------:R-:W-:Y:S02]  /*63f0*/  WARPGROUP.DEPBAR.LE gsb0, 0x0 ;  /* 0x00008000000079c5 */ /* 0x000fe40000010000 */
[----:B------:R-:W-:-:S15]  /*6400*/  WARPGROUP.ARRIVE ;  /* 0x00000000000079c5 */ /* 0x000fde0000000000 */
[----:B------:R-:W-:-:S08]  /*6410*/  NOP ;  /* 0x0000000000007918 */ /* 0x000fd00000000000 */
[----:B------:R-:W-:Y:S03]  /*6420*/  HGMMA.64x256x16.F32 R24, gdesc[UR20], R24, gsb0 ;  /* 0x03e00000141879f0 */ /* 0x000fe60008000818 */
[----:B------:R-:W-:Y:S02]  /*6430*/  WARPGROUP.DEPBAR.LE gsb0, 0x0 ;  /* 0x00008000000079c5 */ /* 0x000fe40000010000 */
        /* <DEDUP_REMOVED lines=128> */
[----:B------:R-:W-:-:S02]  /*6c40*/  UIADD3.64 UR16, UR20, 0xfe, URZ ;  /* 0x000000fe14107897 */ /* 0x000fc4000fffe03f */
[----:B------:R-:W-:Y:S01]  /*6c50*/  UIADD3.64 UR32, UR20, 0x100, URZ ;  /* 0x0000010014207897 */ /* 0x000fe2000fffe03f */
[----:B------:R-:W-:Y:S01]  /*6c60*/  UMOV UR34, UR22 ;  /* 0x0000001600227c82 */ /* 0x000fe20008000000 */
[----:B------:R-:W-:Y:S01]  /*6c70*/  UMOV UR35, UR23 ;  /* 0x0000001700237c82 */ /* 0x000fe20008000000 */
        /* <DEDUP_REMOVED lines=71> */
[----:B--2---:R-:W3:Y:S04]  /*70f0*/  LDL.LU.64 R150, [R1+0x8c8] ;  /* 0x0008c80001967983 */ /* 0x004ee80000300a00 */
        /* <DEDUP_REMOVED lines=13> */
[----:B------:R-:W-:-:S02]  /*71d0*/  UIADD3.64 UR16, UR20, 0x1fe, URZ ;  /* 0x000001fe14107897 */ /* 0x000fc4000fffe03f */
[----:B------:R-:W-:Y:S01]  /*71e0*/  UIADD3.64 UR32, UR20, 0x200, URZ ;  /* 0x0000020014207897 */ /* 0x000fe2000fffe03f */
[----:B------:R-:W2:Y:S01]  /*71f0*/  LDL.LU.64 R122, [R1+0x858] ;  /* 0x00085800017a7983 */ /* 0x000ea20000300a00 */
[----:B------:R-:W-:Y:S01]  /*7200*/  UMOV UR34, UR22 ;  /* 0x0000001600227c82 */ /* 0x000fe20008000000 */
[----:B------:R-:W-:Y:S02]  /*7210*/  UMOV UR35, UR23 ;  /* 0x0000001700237c82 */ /* 0x000fe40008000000 */
        /* <DEDUP_REMOVED lines=49> */
[----:B---3--:R-:W-:-:S06]  /*7530*/  WARPGROUP.ARRIVE ;  /* 0x00000000000079c5 */ /* 0x008fcc0000000000 */
[----:B------:R-:W-:Y:S03]  /*7540*/  HGMMA.64x256x16.F32 R124, gdesc[UR16], R124, gsb0 ;  /* 0x03e00000107c79f0 */ /* 0x000fe6000800087c */
[----:B------:R-:W-:Y:S02]  /*7550*/  WARPGROUP.DEPBAR.LE gsb0, 0x0 ;  /* 0x00008000000079c5 */ /* 0x000fe40000010000 */
[----:B------:R-:W-:-:S15]  /*7560*/  WARPGROUP.ARRIVE ;  /* 0x00000000000079c5 */ /* 0x000fde0000000000 */
[----:B------:R-:W-:-:S08]  /*7570*/  NOP ;  /* 0x0000000000007918 */ /* 0x000fd00000000000 */
[----:B------:R-:W-:Y:S03]  /*7580*/  HGMMA.64x256x16.F32 R124, gdesc[UR32], R124, gsb0 ;  /* 0x03e00000207c79f0 */ /* 0x000fe6000800087c */
[----:B------:R-:W-:Y:S02]  /*7590*/  WARPGROUP.DEPBAR.LE gsb0, 0x0 ;  /* 0x00008000000079c5 */ /* 0x000fe40000010000 */
[----:B------:R-:W-:Y:S04]  /*75a0*/  STL.64 [R1], R124 ;  /* 0x0000007c01007387 */ /* 0x000fe80000100a00 */
        /* <DEDUP_REMOVED lines=63> */
[----:B---3--:R-:W2:Y:S04]  /*79a0*/  LDL.LU.64 R150, [R1+0x6c8] ;  /* 0x0006c80001967983 */ /* 0x008ea80000300a00 */
        /* <DEDUP_REMOVED lines=14> */
[----:B------:R-:W-:Y:S02]  /*7a90*/  UIADD3.64 UR20, UR20, 0x300, URZ ;  /* 0x0000030014147897 */ /* 0x000fe4000fffe03f */
[----:B------:R-:W-:Y:S02]  /*7aa0*/  UIADD3 UR10, UR10, 0x20, URZ ;  /* 0x000000200a0a7890 */ /* 0x000fe4000fffe03f */
[----:B------:R-:W-:-:S04]  /*7ab0*/  UIADD3 UR5, UR5, 0x1, URZ ;  /* 0x0000000105057890 */ /* 0x000fc8000fffe03f */
[----:B-1----:R-:W-:Y:S01]  /*7ac0*/  ISETP.LE.AND P0, PT, R0, UR10, PT ;  /* 0x0000000a00007c0c */ /* 0x002fe2000bf03270 */
[----:B------:R-:W-:-:S04]  /*7ad0*/  UISETP.NE.U32.AND UP0, UPT, UR5, 0x2, UPT ;  /* 0x000000020500788c */ /* 0x000fc8000bf05070 */
[----:B------:R-:W-:Y:S02]  /*7ae0*/  USEL UR6, URZ, 0x1, UP0 ;  /* 0x000000013f067887 */ /* 0x000fe40008000000 */
[----:B------:R-:W-:Y:S02]  /*7af0*/  USEL UR5, UR5, URZ, UP0 ;  /* 0x0000003f05057287 */ /* 0x000fe40008000000 */
[----:B------:R-:W-:Y:S01]  /*7b00*/  ULOP3.LUT UR4, UR4, UR6, URZ, 0x3c, !UPT ;  /* 0x0000000604047292 */ /* 0x000fe2000f8e3c3f */
[----:B--2---:R-:W-:-:S06]  /*7b10*/  WARPGROUP.ARRIVE ;  /* 0x00000000000079c5 */ /* 0x004fcc0000000000 */
[----:B------:R-:W-:Y:S03]  /*7b20*/  HGMMA.64x256x16.F32 R24, gdesc[UR16], R24, gsb0 ;  /* 0x03e00000101879f0 */ /* 0x000fe60008000818 */
[----:B------:R-:W-:Y:S02]  /*7b30*/  WARPGROUP.DEPBAR.LE gsb0, 0x0 ;  /* 0x00008000000079c5 */ /* 0x000fe40000010000 */
[----:B------:R-:W-:-:S15]  /*7b40*/  WARPGROUP.ARRIVE ;  /* 0x00000000000079c5 */ /* 0x000fde0000000000 */
[----:B------:R-:W-:-:S08]  /*7b50*/  NOP ;  /* 0x0000000000007918 */ /* 0x000fd00000000000 */
[----:B------:R-:W-:Y:S03]  /*7b60*/  HGMMA.64x256x16.F32 R24, gdesc[UR20], R24, gsb0 ;  /* 0x03e00000141879f0 */ /* 0x000fe60008000818 */
[----:B------:R-:W-:Y:S02]  /*7b70*/  WARPGROUP.DEPBAR.LE gsb0, 0x0 ;  /* 0x00008000000079c5 */ /* 0x000fe40000010000 */
[----:B----4-:R-:W-:Y:S05]  /*7b80*/  @!P0 BRA `(.L_x_49) ;  /* 0xffffffd000188947 */ /* 0x010fea000383ffff */
.L_x_47:
[----:B------:R-:W5:Y:S04]  /*7b90*/  LDL.LU R152, [R1+0x44c] ;  /* 0x00044c0001987983 */ /* 0x000f680000300800 */
[----:B------:R-:W2:Y:S04]  /*7ba0*/  LDL.LU R23, [R1+0x448] ;  /* 0x0004480001177983 */ /* 0x000ea80000300800 */
[----:B------:R-:W3:Y:S04]  /*7bb0*/  LDL.LU R22, [R1+0x45c] ;  /* 0x00045c0001167983 */ /* 0x000ee80000300800 */
        /* <DEDUP_REMOVED lines=9> */
[----:B-1--4-:R-:W4:Y:S04]  /*7c50*/  LDL.LU R2, [R1+0x56c] ;  /* 0x00056c0001027983 */ /* 0x012f280000300800 */
[----:B------:R-:W4:Y:S04]  /*7c60*/  LDL.LU R0, [R1+0x568] ;  /* 0x0005680001007983 */ /* 0x000f280000300800 */
        /* <DEDUP_REMOVED lines=8> */
[----:B------:R-:W5:Y:S04]  /*7cf0*/  LDL.LU R153, [R1+0x41c] ;  /* 0x00041c0001997983 */ /* 0x000f680000300800 */
[----:B------:R-:W4:Y:S04]  /*7d00*/  LDL.LU R3, [R1+0x418] ;  /* 0x0004180001037983 */ /* 0x000f280000300800 */
[----:B------:R-:W2:Y:S04]  /*7d10*/  LDL.LU R155, [R1+0x404] ;  /* 0x00040400019b7983 */ /* 0x000ea80000300800 */
[----:B------:R-:W2:Y:S04]  /*7d20*/  LDL.LU R154, [R1+0x400] ;  /* 0x00040000019a7983 */ /* 0x000ea80000300800 */
[----:B------:R-:W-:Y:S04]  /*7d30*/  STL [R1+0x7e8], R53 ;  /* 0x0007e83501007387 */ /* 0x000fe80000100800 */
        /* <DEDUP_REMOVED lines=73> */
[----:B------:R-:W-:Y:S01]  /*81d0*/  STL [R1+0x6c0], R127 ;  /* 0x0006c07f01007387 */ /* 0x000fe20000100800 */
[----:B--2---:R-:W-:-:S03]  /*81e0*/  F2FP.F16.F32.PACK_AB R4, R155, R154 ;  /* 0x0000009a9b04723e */ /* 0x004fc600000000ff */
        /* <DEDUP_REMOVED lines=24> */
[----:B------:R1:W-:Y:S04]  /*8370*/  STL [R1+0x650], R4 ;  /* 0x0006500401007387 */ /* 0x0003e80000100800 */
[----:B------:R-:W2:Y:S04]  /*8380*/  LDL.LU R197, [R1+0x40c] ;  /* 0x00040c0001c57983 */ /* 0x000ea80000300800 */
[----:B------:R-:W2:Y:S04]  /*8390*/  LDL.LU R196, [R1+0x408] ;  /* 0x0004080001c47983 */ /* 0x000ea80000300800 */
[----:B------:R-:W2:Y:S04]  /*83a0*/  LDL.LU R195, [R1+0x414] ;  /* 0x0004140001c37983 */ /* 0x000ea80000300800 */
[----:B------:R-:W2:Y:S01]  /*83b0*/  LDL.LU R194, [R1+0x410] ;  /* 0x0004100001c27983 */ /* 0x000ea20000300800 */
[----:B-----5:R-:W-:-:S03]  /*83c0*/  IMAD.MOV.U32 R193, RZ, RZ, R153 ;  /* 0x000000ffffc17224 */ /* 0x020fc600078e0099 */
[----:B------:R-:W5:Y:S04]  /*83d0*/  LDL.LU R192, [R1+0x424] ;  /* 0x0004240001c07983 */ /* 0x000f680000300800 */
        /* <DEDUP_REMOVED lines=8> */
[----:B------:R-:W5:Y:S01]  /*8460*/  LDL.LU R183, [R1+0x440] ;  /* 0x0004400001b77983 */ /* 0x000f620000300800 */
[----:B------:R-:W-:-:S02]  /*8470*/  IMAD.MOV.U32 R182, RZ, RZ, R152 ;  /* 0x000000ffffb67224 */ /* 0x000fc400078e0098 */
[----:B------:R-:W-:Y:S01]  /*8480*/  IMAD.MOV.U32 R181, RZ, RZ, R23 ;  /* 0x000000ffffb57224 */ /* 0x000fe200078e0017 */
[----:B------:R-:W5:Y:S04]  /*8490*/  LDL.LU R180, [R1+0x454] ;  /* 0x0004540001b47983 */ /* 0x000f680000300800 */
[----:B------:R-:W5:Y:S01]  /*84a0*/  LDL.LU R179, [R1+0x450] ;  /* 0x0004500001b37983 */ /* 0x000f620000300800 */
[----:B---3--:R-:W-:Y:S02]  /*84b0*/  IMAD.MOV.U32 R178, RZ, RZ, R22 ;  /* 0x000000ffffb27224 */ /* 0x008fe400078e0016 */
[----:B------:R-:W-:Y:S01]  /*84c0*/  IMAD.MOV.U32 R177, RZ, RZ, R21 ;  /* 0x000000ffffb17224 */ /* 0x000fe200078e0015 */
[----:B------:R-:W3:Y:S04]  /*84d0*/  LDL.LU R176, [R1+0x464] ;  /* 0x0004640001b07983 */ /* 0x000ee80000300800 */
[----:B------:R-:W3:Y:S01]  /*84e0*/  LDL.LU R175, [R1+0x460] ;  /* 0x0004600001af7983 */ /* 0x000ee20000300800 */
[----:B------:R-:W-:-:S02]  /*84f0*/  IMAD.MOV.U32 R174, RZ, RZ, R20 ;  /* 0x000000ffffae7224 */ /* 0x000fc400078e0014 */
[----:B------:R-:W-:Y:S01]  /*8500*/  IMAD.MOV.U32 R173, RZ, RZ, R19 ;  /* 0x000000ffffad7224 */ /* 0x000fe200078e0013 */
[----:B------:R-:W3:Y:S04]  /*8510*/  LDL.LU R172, [R1+0x474] ;  /* 0x0004740001ac7983 */ /* 0x000ee80000300800 */
[----:B------:R-:W3:Y:S01]  /*8520*/  LDL.LU R171, [R1+0x470] ;  /* 0x0004700001ab7983 */ /* 0x000ee20000300800 */
[----:B------:R-:W-:Y:S02]  /*8530*/  IMAD.MOV.U32 R170, RZ, RZ, R18 ;  /* 0x000000ffffaa7224 */ /* 0x000fe400078e0012 */
[----:B------:R-:W-:Y:S01]  /*8540*/  IMAD.MOV.U32 R169, RZ, RZ, R17 ;  /* 0x000000ffffa97224 */ /* 0x000fe200078e0011 */
        /* <DEDUP_REMOVED lines=17> */
[----:B------:R-:W3:Y:S01]  /*8660*/  LDL.LU R23, [R1+0x4c0] ;  /* 0x0004c00001177983 */ /* 0x000ee20000300800 */
[----:B----4-:R-:W-:-:S02]  /*8670*/  IMAD.MOV.U32 R22, RZ, RZ, R16 ;  /* 0x000000ffff167224 */ /* 0x010fc400078e0010 */
[----:B------:R-:W-:Y:S01]  /*8680*/  IMAD.MOV.U32 R21, RZ, RZ, R15 ;  /* 0x000000ffff157224 */ /* 0x000fe200078e000f */
[----:B------:R-:W4:Y:S01]  /*8690*/  LDL.LU R20, [R1+0x4d4] ;  /* 0x0004d40001147983 */ /* 0x000f220000300800 */
[----:B------:R-:W-:-:S03]  /*86a0*/  IMAD.MOV.U32 R18, RZ, RZ, R14 ;  /* 0x000000ffff127224 */ /* 0x000fc600078e000e */
[----:B------:R-:W4:Y:S01]  /*86b0*/  LDL.LU R19, [R1+0x4d0] ;  /* 0x0004d00001137983 */ /* 0x000f220000300800 */
[----:B------:R-:W-:-:S03]  /*86c0*/  IMAD.MOV.U32 R17, RZ, RZ, R13 ;  /* 0x000000ffff117224 */ /* 0x000fc600078e000d */
[----:B------:R-:W4:Y:S01]  /*86d0*/  LDL.LU R16, [R1+0x4e4] ;  /* 0x0004e40001107983 */ /* 0x000f220000300800 */
[----:B------:R-:W-:-:S03]  /*86e0*/  IMAD.MOV.U32 R14, RZ, RZ, R12 ;  /* 0x000000ffff0e7224 */ /* 0x000fc600078e000c */
[----:B------:R-:W4:Y:S01]  /*86f0*/  LDL.LU R15, [R1+0x4e0] ;  /* 0x0004e000010f7983 */ /* 0x000f220000300800 */
[----:B------:R-:W-:-:S03]  /*8700*/  IMAD.MOV.U32 R13, RZ, RZ, R11 ;  /* 0x000000ffff0d7224 */ /* 0x000fc600078e000b */
[----:B------:R-:W4:Y:S04]  /*8710*/  LDL.LU R12, [R1+0x4f4] ;  /* 0x0004f400010c7983 */ /* 0x000f280000300800 */
[----:B------:R-:W4:Y:S01]  /*8720*/  LDL.LU R11, [R1+0x4f0] ;  /* 0x0004f000010b7983 */ /* 0x000f220000300800 */
[----:B-1----:R-:W-:Y:S02]  /*8730*/  F2FP.F16.F32.PACK_AB R4, R182, R181 ;  /* 0x000000b5b604723e */ /* 0x002fe400000000ff */
[----:B------:R-:W-:Y:S01]  /*8740*/  F2FP.F16.F32.PACK_AB R17, R18, R17 ;  /* 0x000000111211723e */ /* 0x000fe200000000ff */
[----:B------:R-:W-:Y:S01]  /*8750*/  BAR.SYNC.DEFER_BLOCKING 0x0 ;  /* 0x0000000000007b1d */ /* 0x000fe20000010000 */
[----:B------:R-:W-:Y:S02]  /*8760*/  F2FP.F16.F32.PACK_AB R13, R14, R13 ;  /* 0x0000000d0e0d723e */ /* 0x000fe400000000ff */
[----:B------:R-:W-:-:S02]  /*8770*/  F2FP.F16.F32.PACK_AB R3, R193, R3 ;  /* 0x00000003c103723e */ /* 0x000fc400000000ff */
[----:B------:R-:W-:Y:S02]  /*8780*/  F2FP.F16.F32.PACK_AB R24, R25, R24 ;  /* 0x000000181918723e */ /* 0x000fe400000000ff */
[----:B--2---:R-:W-:Y:S01]  /*8790*/  F2FP.F16.F32.PACK_AB R150, R197, R196 ;  /* 0x000000c4c596723e */ /* 0x004fe200000000ff */
[----:B------:R-:W1:Y:S01]  /*87a0*/  @!P2 SYNCS.CCTL.IV [UR24+0x10000] ;  /* 0x01000000ff00a9b1 */ /* 0x000e620008000018 */
[----:B------:R-:W-:Y:S01]  /*87b0*/  F2FP.F16.F32.PACK_AB R151, R195, R194 ;  /* 0x000000c2c397723e */ /* 0x000fe200000000ff */
[----:B-1----:R-:W-:Y:S01]  /*87c0*/  BAR.SYNC.DEFER_BLOCKING 0x0 ;  /* 0x0000000000007b1d */ /* 0x002fe20000010000 */
[----:B-----5:R-:W-:Y:S02]  /*87d0*/  F2FP.F16.F32.PACK_AB R130, R192, R191 ;  /* 0x000000bfc082723e */ /* 0x020fe400000000ff */
[----:B------:R-:W-:Y:S02]  /*87e0*/  F2FP.F16.F32.PACK_AB R131, R190, R189 ;  /* 0x000000bdbe83723e */ /* 0x000fe400000000ff */
[----:B------:R-:W-:Y:S01]  /*87f0*/  F2FP.F16.F32.PACK_AB R132, R188, R187 ;  /* 0x000000bbbc84723e */ /* 0x000fe200000000ff */
[----:B------:R-:W1:Y:S01]  /*8800*/  @!P2 SYNCS.CCTL.IV [UR24+0x10008] ;  /* 0x01000800ff00a9b1 */ /* 0x000e620008000018 */
[----:B------:R-:W-:-:S02]  /*8810*/  F2FP.F16.F32.PACK_AB R133, R186, R185 ;  /* 0x000000b9ba85723e */ /* 0x000fc400000000ff */
[----:B------:R-:W-:-:S05]  /*8820*/  F2FP.F16.F32.PACK_AB R53, R184, R183 ;  /* 0x000000b7b835723e */ /* 0x000fca00000000ff */
[----:B------:R2:W-:Y:S01]  /*8830*/  STL [R1+0x630], R53 ;  /* 0x0006303501007387 */ /* 0x0005e20000100800 */
[----:B------:R-:W-:-:S03]  /*8840*/  F2FP.F16.F32.PACK_AB R54, R180, R179 ;  /* 0x000000b3b436723e */ /* 0x000fc600000000ff */
[----:B------:R3:W-:Y:S04]  /*8850*/  STL [R1+0x634], R4 ;  /* 0x0006340401007387 */ /* 0x0007e80000100800 */
[----:B------:R5:W-:Y:S01]  /*8860*/  STL [R1+0x638], R54 ;  /* 0x0006383601007387 */ /* 0x000be20000100800 */
[----:B--2---:R-:W-:Y:S02]  /*8870*/  F2FP.F16.F32.PACK_AB R53, R178, R177 ;  /* 0x000000b1b235723e */ /* 0x004fe400000000ff */
[----:B---3--:R-:W-:-:S03]  /*8880*/  F2FP.F16.F32.PACK_AB R4, R176, R175 ;  /* 0x000000afb004723e */ /* 0x008fc600000000ff */
[----:B------:R2:W-:Y:S01]  /*8890*/  STL [R1+0x63c], R53 ;  /* 0x00063c3501007387 */ /* 0x0005e20000100800 */
[----:B-----5:R-:W-:-:S03]  /*88a0*/  F2FP.F16.F32.PACK_AB R54, R174, R173 ;  /* 0x000000adae36723e */ /* 0x020fc600000000ff */
[----:B------:R3:W-:Y:S04]  /*88b0*/  STL [R1+0x620], R4 ;  /* 0x0006200401007387 */ /* 0x0007e80000100800 */
[----:B------:R-:W-:Y:S01]  /*88c0*/  STL [R1+0x624], R54 ;  /* 0x0006243601007387 */ /* 0x000fe20000100800 */
[----:B--2---:R-:W-:Y:S02]  /*88d0*/  F2FP.F16.F32.PACK_AB R53, R172, R171 ;  /* 0x000000abac35723e */ /* 0x004fe400000000ff */
[----:B------:R-:W-:Y:S02]  /*88e0*/  F2FP.F16.F32.PACK_AB R146, R168, R167 ;  /* 0x000000a7a892723e */ /* 0x000fe400000000ff */
[----:B---3--:R-:W-:Y:S01]  /*88f0*/  F2FP.F16.F32.PACK_AB R4, R170, R169 ;  /* 0x000000a9aa04723e */ /* 0x008fe200000000ff */
[----:B------:R-:W-:Y:S04]  /*8900*/  STL [R1+0x628], R53 ;  /* 0x0006283501007387 */ /* 0x000fe80000100800 */
[----:B------:R2:W-:Y:S01]  /*8910*/  STL [R1+0x62c], R4 ;  /* 0x00062c0401007387 */ /* 0x0005e20000100800 */
[----:B------:R-:W-:-:S02]  /*8920*/  F2FP.F16.F32.PACK_AB R147, R166, R165 ;  /* 0x000000a5a693723e */ /* 0x000fc400000000ff */
[----:B------:R-:W-:Y:S02]  /*8930*/  F2FP.F16.F32.PACK_AB R148, R164, R163 ;  /* 0x000000a3a494723e */ /* 0x000fe400000000ff */
[----:B--2---:R-:W-:Y:S02]  /*8940*/  F2FP.F16.F32.PACK_AB R4, R22, R21 ;  /* 0x000000151604723e */ /* 0x004fe400000000ff */
[----:B------:R-:W-:Y:S02]  /*8950*/  F2FP.F16.F32.PACK_AB R149, R162, R161 ;  /* 0x000000a1a295723e */ /* 0x000fe400000000ff */
[----:B------:R-:W-:Y:S02]  /*8960*/  F2FP.F16.F32.PACK_AB R126, R160, R159 ;  /* 0x0000009fa07e723e */ /* 0x000fe400000000ff */
[----:B------:R-:W-:Y:S02]  /*8970*/  F2FP.F16.F32.PACK_AB R127, R158, R157 ;  /* 0x0000009d9e7f723e */ /* 0x000fe400000000ff */
[----:B------:R-:W-:-:S02]  /*8980*/  F2FP.F16.F32.PACK_AB R128, R156, R155 ;  /* 0x0000009b9c80723e */ /* 0x000fc400000000ff */
[----:B------:R-:W-:Y:S02]  /*8990*/  F2FP.F16.F32.PACK_AB R129, R154, R153 ;  /* 0x000000999a81723e */ /* 0x000fe400000000ff */
[----:B------:R-:W-:-:S05]  /*89a0*/  F2FP.F16.F32.PACK_AB R23, R152, R23 ;  /* 0x000000179817723e */ /* 0x000fca00000000ff */
[----:B------:R-:W-:Y:S01]  /*89b0*/  STL [R1+0x4a0], R23 ;  /* 0x0004a01701007387 */ /* 0x000fe20000100800 */
[----:B----4-:R-:W-:-:S03]  /*89c0*/  F2FP.F16.F32.PACK_AB R19, R20, R19 ;  /* 0x000000131413723e */ /* 0x010fc600000000ff */
[----:B------:R2:W-:Y:S04]  /*89d0*/  STL [R1+0x4a4], R4 ;  /* 0x0004a40401007387 */ /* 0x0005e80000100800 */
[----:B------:R-:W-:Y:S04]  /*89e0*/  STL [R1+0x4a8], R19 ;  /* 0x0004a81301007387 */ /* 0x000fe80000100800 */
[----:B------:R-:W-:Y:S01]  /*89f0*/  STL [R1+0x4ac], R17 ;  /* 0x0004ac1101007387 */ /* 0x000fe20000100800 */
[----:B--2---:R-:W-:Y:S02]  /*8a00*/  F2FP.F16.F32.PACK_AB R4, R16, R15 ;  /* 0x0000000f1004723e */ /* 0x004fe400000000ff */
[----:B------:R-:W-:-:S03]  /*8a10*/  F2FP.F16.F32.PACK_AB R11, R12, R11 ;  /* 0x0000000b0c0b723e */ /* 0x000fc600000000ff */
[----:B------:R2:W-:Y:S04]  /*8a20*/  STL [R1+0x490], R4 ;  /* 0x0004900401007387 */ /* 0x0005e80000100800 */
[----:B------:R3:W-:Y:S04]  /*8a30*/  STL [R1+0x494], R13 ;  /* 0x0004940d01007387 */ /* 0x0007e80000100800 */
[----:B------:R-:W4:Y:S01]  /*8a40*/  LDL.LU R192, [R1+0x50c] ;  /* 0x00050c0001c07983 */ /* 0x000f220000300800 */
[----:B--2---:R-:W-:-:S03]  /*8a50*/  F2FP.F16.F32.PACK_AB R4, R10, R9 ;  /* 0x000000090a04723e */ /* 0x004fc600000000ff */
[----:B------:R2:W-:Y:S04]  /*8a60*/  STL [R1+0x498], R11 ;  /* 0x0004980b01007387 */ /* 0x0005e80000100800 */
[----:B------:R-:W4:Y:S04]  /*8a70*/  LDL.LU R191, [R1+0x508] ;  /* 0x0005080001bf7983 */ /* 0x000f280000300800 */
[----:B------:R5:W-:Y:S04]  /*8a80*/  STL [R1+0x49c], R4 ;  /* 0x00049c0401007387 */ /* 0x000be80000100800 */
        /* <DEDUP_REMOVED lines=45> */
[----:B---3--:R-:W3:Y:S01]  /*8d60*/  LDL.LU R13, [R1+0x5d0] ;  /* 0x0005d000010d7983 */ /* 0x008ee20000300800 */
[----:B------:R-:W-:-:S03]  /*8d70*/  IMAD.MOV.U32 R176, RZ, RZ, R8 ;  /* 0x000000ffffb07224 */ /* 0x000fc600078e0008 */
[----:B------:R-:W3:Y:S01]  /*8d80*/  LDL.LU R12, [R1+0x5dc] ;  /* 0x0005dc00010c7983 */ /* 0x000ee20000300800 */
[----:B------:R-:W-:-:S03]  /*8d90*/  IMAD.MOV.U32 R175, RZ, RZ, R7 ;  /* 0x000000ffffaf7224 */ /* 0x000fc600078e0007 */
[----:B--2---:R-:W2:Y:S01]  /*8da0*/  LDL.LU R11, [R1+0x5d8] ;  /* 0x0005d800010b7983 */ /* 0x004ea20000300800 */
[----:B------:R-:W-:-:S03]  /*8db0*/  IMAD.MOV.U32 R172, RZ, RZ, R6 ;  /* 0x000000ffffac7224 */ /* 0x000fc600078e0006 */
[----:B------:R-:W2:Y:S01]  /*8dc0*/  LDL.LU R10, [R1+0x5e4] ;  /* 0x0005e400010a7983 */ /* 0x000ea20000300800 */
[----:B------:R-:W-:-:S03]  /*8dd0*/  IMAD.MOV.U32 R171, RZ, RZ, R5 ;  /* 0x000000ffffab7224 */ /* 0x000fc600078e0005 */
[----:B------:R-:W2:Y:S01]  /*8de0*/  LDL.LU R9, [R1+0x5e0] ;  /* 0x0005e00001097983 */ /* 0x000ea20000300800 */
[----:B------:R-:W-:-:S03]  /*8df0*/  IMAD.MOV.U32 R168, RZ, RZ, R2 ;  /* 0x000000ffffa87224 */ /* 0x000fc600078e0002 */
[----:B------:R-:W2:Y:S01]  /*8e00*/  LDL.LU R8, [R1+0x5ec] ;  /* 0x0005ec0001087983 */ /* 0x000ea20000300800 */
[----:B------:R-:W-:-:S03]  /*8e10*/  IMAD.MOV.U32 R167, RZ, RZ, R0 ;  /* 0x000000ffffa77224 */ /* 0x000fc600078e0000 */
[----:B------:R-:W2:Y:S04]  /*8e20*/  LDL.LU R7, [R1+0x5e8] ;  /* 0x0005e80001077983 */ /* 0x000ea80000300800 */
[----:B------:R-:W2:Y:S04]  /*8e30*/  LDL.LU R6, [R1+0x5f4] ;  /* 0x0005f40001067983 */ /* 0x000ea80000300800 */
[----:B------:R-:W2:Y:S04]  /*8e40*/  LDL.LU R5, [R1+0x5f0] ;  /* 0x0005f00001057983 */ /* 0x000ea80000300800 */
[----:B------:R-:W2:Y:S04]  /*8e50*/  LDL.LU R2, [R1+0x5fc] ;  /* 0x0005fc0001027983 */ /* 0x000ea80000300800 */
[----:B------:R-:W2:Y:S01]  /*8e60*/  LDL.LU R0, [R1+0x5f8] ;  /* 0x0005f80001007983 */ /* 0x000ea20000300800 */
[----:B-----5:R-:W-:-:S02]  /*8e70*/  F2FP.F16.F32.PACK_AB R4, R176, R175 ;  /* 0x000000afb004723e */ /* 0x020fc400000000ff */
[----:B----4-:R-:W-:-:S05]  /*8e80*/  F2FP.F16.F32.PACK_AB R53, R178, R177 ;  /* 0x000000b1b235723e */ /* 0x010fca00000000ff */
[----:B------:R4:W-:Y:S01]  /*8e90*/  STL [R1+0x460], R53 ;  /* 0x0004603501007387 */ /* 0x0009e20000100800 */
[----:B------:R-:W-:-:S03]  /*8ea0*/  F2FP.F16.F32.PACK_AB R54, R174, R173 ;  /* 0x000000adae36723e */ /* 0x000fc600000000ff */
[----:B------:R5:W-:Y:S01]  /*8eb0*/  STL [R1+0x464], R4 ;  /* 0x0004640401007387 */ /* 0x000be20000100800 */
[----:B----4-:R-:W-:-:S03]  /*8ec0*/  F2FP.F16.F32.PACK_AB R53, R172, R171 ;  /* 0x000000abac35723e */ /* 0x010fc600000000ff */
[----:B------:R4:W-:Y:S01]  /*8ed0*/  STL [R1+0x468], R54 ;  /* 0x0004683601007387 */ /* 0x0009e20000100800 */
[----:B-----5:R-:W-:-:S03]  /*8ee0*/  F2FP.F16.F32.PACK_AB R4, R170, R169 ;  /* 0x000000a9aa04723e */ /* 0x020fc600000000ff */
[----:B------:R5:W-:Y:S04]  /*8ef0*/  STL [R1+0x46c], R53 ;  /* 0x00046c3501007387 */ /* 0x000be80000100800 */
[----:B------:R1:W-:Y:S01]  /*8f00*/  STL [R1+0x450], R4 ;  /* 0x0004500401007387 */ /* 0x0003e20000100800 */
[----:B----4-:R-:W-:Y:S02]  /*8f10*/  F2FP.F16.F32.PACK_AB R54, R168, R167 ;  /* 0x000000a7a836723e */ /* 0x010fe400000000ff */
[----:B-----5:R-:W-:-:S03]  /*8f20*/  F2FP.F16.F32.PACK_AB R53, R166, R165 ;  /* 0x000000a5a635723e */ /* 0x020fc600000000ff */
[----:B------:R-:W-:Y:S01]  /*8f30*/  STL [R1+0x454], R54 ;  /* 0x0004543601007387 */ /* 0x000fe20000100800 */
[----:B-1----:R-:W-:-:S03]  /*8f40*/  F2FP.F16.F32.PACK_AB R4, R164, R163 ;  /* 0x000000a3a404723e */ /* 0x002fc600000000ff */
[----:B------:R-:W-:Y:S04]  /*8f50*/  STL [R1+0x458], R53 ;  /* 0x0004583501007387 */ /* 0x000fe80000100800 */
[----:B------:R1:W-:Y:S02]  /*8f60*/  STL [R1+0x45c], R4 ;  /* 0x00045c0401007387 */ /* 0x0003e40000100800 */
[----:B-1----:R-:W-:-:S05]  /*8f70*/  F2FP.F16.F32.PACK_AB R4, R18, R17 ;  /* 0x000000111204723e */ /* 0x002fca00000000ff */
[----:B------:R2:W-:Y:S01]  /*8f80*/  STL [R1+0x420], R4 ;  /* 0x0004200401007387 */ /* 0x0005e20000100800 */
[----:B------:R-:W-:Y:S02]  /*8f90*/  F2FP.F16.F32.PACK_AB R15, R16, R15 ;  /* 0x0000000f100f723e */ /* 0x000fe400000000ff */
[----:B---3--:R-:W-:-:S03]  /*8fa0*/  F2FP.F16.F32.PACK_AB R13, R14, R13 ;  /* 0x0000000d0e0d723e */ /* 0x008fc600000000ff */
[----:B------:R-:W-:Y:S01]  /*8fb0*/  STL [R1+0x424], R15 ;  /* 0x0004240f01007387 */ /* 0x000fe20000100800 */
[----:B--2---:R-:W-:-:S03]  /*8fc0*/  F2FP.F16.F32.PACK_AB R4, R12, R11 ;  /* 0x0000000b0c04723e */ /* 0x004fc600000000ff */
[----:B------:R-:W-:Y:S04]  /*8fd0*/  STL [R1+0x428], R13 ;  /* 0x0004280d01007387 */ /* 0x000fe80000100800 */
[----:B------:R1:W-:Y:S01]  /*8fe0*/  STL [R1+0x42c], R4 ;  /* 0x00042c0401007387 */ /* 0x0003e20000100800 */
[----:B------:R-:W-:Y:S02]  /*8ff0*/  F2FP.F16.F32.PACK_AB R9, R10, R9 ;  /* 0x000000090a09723e */ /* 0x000fe400000000ff */
[----:B------:R-:W-:-:S03]  /*9000*/  F2FP.F16.F32.PACK_AB R7, R8, R7 ;  /* 0x000000070807723e */ /* 0x000fc600000000ff */
[----:B------:R-:W-:Y:S04]  /*9010*/  STL [R1+0x410], R9 ;  /* 0x0004100901007387 */ /* 0x000fe80000100800 */
[----:B------:R-:W-:Y:S01]  /*9020*/  STL [R1+0x414], R7 ;  /* 0x0004140701007387 */ /* 0x000fe20000100800 */
[----:B-1----:R-:W-:-:S03]  /*9030*/  F2FP.F16.F32.PACK_AB R4, R6, R5 ;  /* 0x000000050604723e */ /* 0x002fc600000000ff */
[----:B------:R-:W2:Y:S04]  /*9040*/  LDL.LU R58, [R1+0x204] ;  /* 0x00020400013a7983 */ /* 0x000ea80000300800 */
[----:B------:R1:W-:Y:S01]  /*9050*/  STL [R1+0x418], R4 ;  /* 0x0004180401007387 */ /* 0x0003e20000100800 */
[----:B------:R-:W-:-:S03]  /*9060*/  F2FP.F16.F32.PACK_AB R0, R2, R0 ;  /* 0x000000000200723e */ /* 0x000fc600000000ff */
[----:B------:R-:W2:Y:S04]  /*9070*/  LDL.LU R57, [R1+0x200] ;  /* 0x0002000001397983 */ /* 0x000ea80000300800 */
[----:B------:R3:W-:Y:S04]  /*9080*/  STL [R1+0x41c], R0 ;  /* 0x00041c0001007387 */ /* 0x0007e80000100800 */
[----:B------:R-:W4:Y:S04]  /*9090*/  LDL.LU R56, [R1+0x20c] ;  /* 0x00020c0001387983 */ /* 0x000f280000300800 */
[----:B------:R-:W4:Y:S04]  /*90a0*/  LDL.LU R55, [R1+0x208] ;  /* 0x0002080001377983 */ /* 0x000f280000300800 */
[----:B------:R-:W5:Y:S04]  /*90b0*/  LDL.LU R54, [R1+0x214] ;  /* 0x0002140001367983 */ /* 0x000f680000300800 */
[----:B------:R-:W5:Y:S04]  /*90c0*/  LDL.LU R53, [R1+0x210] ;  /* 0x0002100001357983 */ /* 0x000f680000300800 */
[----:B-1----:R-:W2:Y:S04]  /*90d0*/  LDL.LU R4, [R1+0x21c] ;  /* 0x00021c0001047983 */ /* 0x002ea80000300800 */
[----:B------:R-:W2:Y:S04]  /*90e0*/  LDL.LU R251, [R1+0x218] ;  /* 0x0002180001fb7983 */ /* 0x000ea80000300800 */
[----:B------:R-:W4:Y:S04]  /*90f0*/  LDL.LU R250, [R1+0x224] ;  /* 0x0002240001fa7983 */ /* 0x000f280000300800 */
[----:B------:R-:W4:Y:S04]  /*9100*/  LDL.LU R249, [R1+0x220] ;  /* 0x0002200001f97983 */ /* 0x000f280000300800 */
[----:B------:R-:W5:Y:S04]  /*9110*/  LDL.LU R248, [R1+0x22c] ;  /* 0x00022c0001f87983 */ /* 0x000f680000300800 */
[----:B------:R-:W5:Y:S04]  /*9120*/  LDL.LU R247, [R1+0x228] ;  /* 0x0002280001f77983 */ /* 0x000f680000300800 */
[----:B------:R-:W2:Y:S04]  /*9130*/  LDL.LU R246, [R1+0x234] ;  /* 0x0002340001f67983 */ /* 0x000ea80000300800 */
[----:B------:R-:W2:Y:S04]  /*9140*/  LDL.LU R245, [R1+0x230] ;  /* 0x0002300001f57983 */ /* 0x000ea80000300800 */
[----:B------:R-:W2:Y:S04]  /*9150*/  LDL.LU R244, [R1+0x23c] ;  /* 0x00023c0001f47983 */ /* 0x000ea80000300800 */
[----:B------:R-:W2:Y:S04]  /*9160*/  LDL.LU R243, [R1+0x238] ;  /* 0x0002380001f37983 */ /* 0x000ea80000300800 */
[----:B------:R-:W4:Y:S04]  /*9170*/  LDL.LU R242, [R1+0x244] ;  /* 0x0002440001f27983 */ /* 0x000f280000300800 */
[----:B------:R-:W4:Y:S04]  /*9180*/  LDL.LU R241, [R1+0x240] ;  /* 0x0002400001f17983 */ /* 0x000f280000300800 */
[----:B------:R-:W2:Y:S04]  /*9190*/  LDL.LU R240, [R1+0x24c] ;  /* 0x00024c0001f07983 */ /* 0x000ea80000300800 */
        /* <DEDUP_REMOVED lines=40> */
[----:B------:R-:W2:Y:S01]  /*9420*/  LDL.LU R199, [R1+0x2e8] ;  /* 0x0002e80001c77983 */ /* 0x000ea20000300800 */
[----:B------:R-:W-:-:S03]  /*9430*/  F2FP.F16.F32.PACK_AB R142, R194, R193 ;  /* 0x000000c1c28e723e */ /* 0x000fc600000000ff */
        /* <DEDUP_REMOVED lines=72> */
[----:B---3--:R-:W3:Y:S04]  /*98c0*/  LDL.LU R0, [R1+0x3d0] ;  /* 0x0003d00001007983 */ /* 0x008ee80000300800 */
        /* <DEDUP_REMOVED lines=10> */
[----:B-----5:R-:W-:-:S02]  /*9970*/  F2FP.F16.F32.PACK_AB R115, R248, R247 ;  /* 0x000000f7f873723e */ /* 0x020fc400000000ff */
[----:B----4-:R-:W-:Y:S02]  /*9980*/  F2FP.F16.F32.PACK_AB R248, R242, R241 ;  /* 0x000000f1f2f8723e */ /* 0x010fe400000000ff */
[----:B--2---:R-:W-:Y:S02]  /*9990*/  F2FP.F16.F32.PACK_AB R241, R232, R231 ;  /* 0x000000e7e8f1723e */ /* 0x004fe400000000ff */
[----:B------:R-:W-:Y:S02]  /*99a0*/  F2FP.F16.F32.PACK_AB R232, R226, R225 ;  /* 0x000000e1e2e8723e */ /* 0x000fe400000000ff */
[----:B------:R-:W-:Y:S02]  /*99b0*/  F2FP.F16.F32.PACK_AB R225, R216, R215 ;  /* 0x000000d7d8e1723e */ /* 0x000fe400000000ff */
[----:B------:R-:W-:Y:S02]  /*99c0*/  F2FP.F16.F32.PACK_AB R216, R210, R209 ;  /* 0x000000d1d2d8723e */ /* 0x000fe400000000ff */
[----:B------:R-:W-:-:S02]  /*99d0*/  F2FP.F16.F32.PACK_AB R114, R250, R249 ;  /* 0x000000f9fa72723e */ /* 0x000fc400000000ff */
[----:B------:R-:W-:Y:S02]  /*99e0*/  F2FP.F16.F32.PACK_AB R249, R240, R239 ;  /* 0x000000eff0f9723e */ /* 0x000fe400000000ff */
[----:B------:R-:W-:Y:S02]  /*99f0*/  F2FP.F16.F32.PACK_AB R240, R234, R233 ;  /* 0x000000e9eaf0723e */ /* 0x000fe400000000ff */
[----:B------:R-:W-:Y:S02]  /*9a00*/  F2FP.F16.F32.PACK_AB R233, R224, R223 ;  /* 0x000000dfe0e9723e */ /* 0x000fe400000000ff */
[----:B------:R-:W-:Y:S02]  /*9a10*/  F2FP.F16.F32.PACK_AB R224, R218, R217 ;  /* 0x000000d9dae0723e */ /* 0x000fe400000000ff */
[----:B------:R-:W-:Y:S02]  /*9a20*/  F2FP.F16.F32.PACK_AB R217, R208, R207 ;  /* 0x000000cfd0d9723e */ /* 0x000fe400000000ff */
[----:B------:R-:W-:-:S02]  /*9a30*/  F2FP.F16.F32.PACK_AB R209, R200, R199 ;  /* 0x000000c7c8d1723e */ /* 0x000fc400000000ff */
[----:B------:R-:W-:Y:S02]  /*9a40*/  F2FP.F16.F32.PACK_AB R208, R202, R201 ;  /* 0x000000c9cad0723e */ /* 0x000fe400000000ff */
[----:B------:R-:W-:Y:S02]  /*9a50*/  F2FP.F16.F32.PACK_AB R136, R54, R53 ;  /* 0x000000353688723e */ /* 0x000fe400000000ff */
[----:B------:R-:W2:Y:S01]  /*9a60*/  LDL.LU R53, [R1+0x4] ;  /* 0x0000040001357983 */ /* 0x000ea20000300800 */
        /* <DEDUP_REMOVED lines=31> */
[----:B---3--:R-:W-:Y:S02]  /*9c60*/  F2FP.F16.F32.PACK_AB R154, R14, R0 ;  /* 0x000000000e9a723e */ /* 0x008fe400000000ff */
[----:B------:R-:W-:Y:S02]  /*9c70*/  F2FP.F16.F32.PACK_AB R16, R11, R2 ;  /* 0x000000020b10723e */ /* 0x000fe400000000ff */
[----:B------:R-:W-:-:S02]  /*9c80*/  F2FP.F16.F32.PACK_AB R17, R10, R9 ;  /* 0x000000090a11723e */ /* 0x000fc400000000ff */
[----:B------:R-:W-:Y:S02]  /*9c90*/  F2FP.F16.F32.PACK_AB R18, R8, R7 ;  /* 0x000000070812723e */ /* 0x000fe400000000ff */
[----:B------:R-:W2:Y:S04]  /*9ca0*/  LDL.LU R8, [R1] ;  /* 0x0000000001087983 */ /* 0x000ea80000300800 */
[----:B------:R-:W3:Y:S04]  /*9cb0*/  LDL.LU R54, [R1+0xc] ;  /* 0x00000c0001367983 */ /* 0x000ee80000300800 */
[----:B------:R-:W3:Y:S04]  /*9cc0*/  LDL.LU R9, [R1+0x8] ;  /* 0x0000080001097983 */ /* 0x000ee80000300800 */
[----:B------:R-:W4:Y:S04]  /*9cd0*/  LDL.LU R55, [R1+0x14] ;  /* 0x0000140001377983 */ /* 0x000f280000300800 */
[----:B------:R-:W4:Y:S04]  /*9ce0*/  LDL.LU R10, [R1+0x10] ;  /* 0x00001000010a7983 */ /* 0x000f280000300800 */
[----:B------:R-:W5:Y:S01]  /*9cf0*/  LDL.LU R56, [R1+0x1c] ;  /* 0x00001c0001387983 */ /* 0x000f620000300800 */
[----:B------:R-:W-:-:S03]  /*9d00*/  F2FP.F16.F32.PACK_AB R19, R6, R5 ;  /* 0x000000050613723e */ /* 0x000fc600000000ff */
[----:B------:R-:W5:Y:S04]  /*9d10*/  LDL.LU R11, [R1+0x18] ;  /* 0x00001800010b7983 */ /* 0x000f680000300800 */
[----:B------:R-:W5:Y:S04]  /*9d20*/  LDL.LU R57, [R1+0x24] ;  /* 0x0000240001397983 */ /* 0x000f680000300800 */
[----:B------:R-:W5:Y:S04]  /*9d30*/  LDL.LU R4, [R1+0x20] ;  /* 0x0000200001047983 */ /* 0x000f680000300800 */
[----:B------:R-:W5:Y:S04]  /*9d40*/  LDL.LU R58, [R1+0x2c] ;  /* 0x00002c00013a7983 */ /* 0x000f680000300800 */
[----:B------:R-:W5:Y:S04]  /*9d50*/  LDL.LU R5, [R1+0x28] ;  /* 0x0000280001057983 */ /* 0x000f680000300800 */
[----:B------:R-:W5:Y:S01]  /*9d60*/  LDL.LU R59, [R1+0x34] ;  /* 0x00003400013b7983 */ /* 0x000f620000300800 */
[----:B------:R-:W-:-:S03]  /*9d70*/  F2FP.F16.F32.PACK_AB R155, R13, R12 ;  /* 0x0000000c0d9b723e */ /* 0x000fc600000000ff */
        /* <DEDUP_REMOVED lines=114> */
[----:B------:R-:W-:-:S03]  /*a4a0*/  IMAD.SHL.U32 R0, R252, 0x80, RZ ;  /* 0x00000080fc007824 */ /* 0x000fc600078e00ff */
[----:B------:R-:W5:Y:S01]  /*a4b0*/  LDL.LU R111, [R1+0x1d4] ;  /* 0x0001d400016f7983 */ /* 0x000f620000300800 */
[----:B------:R-:W-:-:S03]  /*a4c0*/  IMAD.SHL.U32 R2, R252, 0x10, RZ ;  /* 0x00000010fc027824 */ /* 0x000fc600078e00ff */
[----:B------:R-:W5:Y:S04]  /*a4d0*/  LDL.LU R238, [R1+0x1d0] ;  /* 0x0001d00001ee7983 */ /* 0x000f680000300800 */
[----:B------:R-:W5:Y:S04]  /*a4e0*/  LDL.LU R112, [R1+0x1dc] ;  /* 0x0001dc0001707983 */ /* 0x000f680000300800 */
[----:B------:R-:W5:Y:S04]  /*a4f0*/  LDL.LU R239, [R1+0x1d8] ;  /* 0x0001d80001ef7983 */ /* 0x000f680000300800 */
[----:B------:R-:W5:Y:S04]  /*a500*/  LDL.LU R252, [R1+0x1e4] ;  /* 0x0001e40001fc7983 */ /* 0x000f680000300800 */
[----:B------:R-:W5:Y:S01]  /*a510*/  LDL.LU R244, [R1+0x1e0] ;  /* 0x0001e00001f47983 */ /* 0x000f620000300800 */
[----:B------:R-:W-:-:S02]  /*a520*/  LOP3.LUT R0, R0, 0x780, RZ, 0xc0, !PT ;  /* 0x0000078000007812 */ /* 0x000fc400078ec0ff */
[----:B------:R-:W-:Y:S01]  /*a530*/  F2FP.F16.F32.PACK_AB R116, R246, R245 ;  /* 0x000000f5f674723e */ /* 0x000fe200000000ff */
[----:B------:R-:W5:Y:S01]  /*a540*/  LDL.LU R113, [R1+0x1ec] ;  /* 0x0001ec0001717983 */ /* 0x000f620000300800 */
[----:B------:R-:W-:-:S03]  /*a550*/  LOP3.LUT R0, R0, 0x70, R2, 0xf8, !PT ;  /* 0x0000007000007812 */ /* 0x000fc600078ef802 */
[----:B------:R-:W5:Y:S01]  /*a560*/  LDL.LU R245, [R1+0x1e8] ;  /* 0x0001e80001f57983 */ /* 0x000f620000300800 */
[----:B--2---:R-:W-:-:S03]  /*a570*/  F2FP.F16.F32.PACK_AB R8, R53, R8 ;  /* 0x000000083508723e */ /* 0x004fc600000000ff */
[----:B------:R-:W2:Y:S01]  /*a580*/  LDL.LU R246, [R1+0x1f0] ;  /* 0x0001f00001f67983 */ /* 0x000ea20000300800 */
[----:B---3--:R-:W-:-:S03]  /*a590*/  F2FP.F16.F32.PACK_AB R9, R54, R9 ;  /* 0x000000093609723e */ /* 0x008fc600000000ff */
[----:B------:R-:W3:Y:S01]  /*a5a0*/  LDL.LU R247, [R1+0x1f8] ;  /* 0x0001f80001f77983 */ /* 0x000ee20000300800 */
[----:B----4-:R-:W-:-:S03]  /*a5b0*/  F2FP.F16.F32.PACK_AB R10, R55, R10 ;  /* 0x0000000a370a723e */ /* 0x010fc600000000ff */
[----:B------:R-:W3:Y:S01]  /*a5c0*/  LDL.LU R2, [R1+0x1fc] ;  /* 0x0001fc0001027983 */ /* 0x000ee20000300800 */
[----:B-----5:R-:W-:-:S03]  /*a5d0*/  F2FP.F16.F32.PACK_AB R11, R56, R11 ;  /* 0x0000000b380b723e */ /* 0x020fc600000000ff */
[----:B------:R-:W4:Y:S01]  /*a5e0*/  LDL.LU R53, [R1+0x7e8] ;  /* 0x0007e80001357983 */ /* 0x000f220000300800 */
[----:B------:R-:W-:-:S03]  /*a5f0*/  F2FP.F16.F32.PACK_AB R4, R57, R4 ;  /* 0x000000043904723e */ /* 0x000fc600000000ff */
[----:B------:R-:W5:Y:S01]  /*a600*/  LDL.LU R54, [R1+0x7e4] ;  /* 0x0007e40001367983 */ /* 0x000f620000300800 */
[----:B------:R-:W-:-:S03]  /*a610*/  F2FP.F16.F32.PACK_AB R5, R58, R5 ;  /* 0x000000053a05723e */ /* 0x000fc600000000ff */
[----:B------:R-:W5:Y:S01]  /*a620*/  LDL.LU R55, [R1+0x7e0] ;  /* 0x0007e00001377983 */ /* 0x000f620000300800 */
[----:B------:R-:W-:-:S03]  /*a630*/  F2FP.F16.F32.PACK_AB R6, R59, R6 ;  /* 0x000000063b06723e */ /* 0x000fc600000000ff */
[----:B------:R-:W2:Y:S01]  /*a640*/  LDL.LU R56, [R1+0x7dc] ;  /* 0x0007dc0001387983 */ /* 0x000ea20000300800 */
[----:B------:R-:W-:-:S03]  /*a650*/  F2FP.F16.F32.PACK_AB R7, R60, R7 ;  /* 0x000000073c07723e */ /* 0x000fc600000000ff */
[----:B------:R-:W2:Y:S01]  /*a660*/  LDL.LU R57, [R1+0x7d8] ;  /* 0x0007d80001397983 */ /* 0x000ea20000300800 */
[----:B------:R-:W-:-:S03]  /*a670*/  F2FP.F16.F32.PACK_AB R12, R61, R12 ;  /* 0x0000000c3d0c723e */ /* 0x000fc600000000ff */
[----:B------:R-:W3:Y:S01]  /*a680*/  LDL.LU R58, [R1+0x7d4] ;  /* 0x0007d400013a7983 */ /* 0x000ee20000300800 */
        /* <DEDUP_REMOVED lines=77> */
[----:B------:R-:W3:Y:S04]  /*ab60*/  LDL.LU R97, [R1+0x738] ;  /* 0x0007380001617983 */ /* 0x000ee80000300800 */
[----:B------:R-:W3:Y:S01]  /*ab70*/  LDL.LU R98, [R1+0x734] ;  /* 0x0007340001627983 */ /* 0x000ee20000300800 */
[----:B------:R-:W-:-:S03]  /*ab80*/  F2FP.F16.F32.PACK_AB R220, R101, R220 ;  /* 0x000000dc65dc723e */ /* 0x000fc600000000ff */
[----:B------:R-:W3:Y:S04]  /*ab90*/  LDL.LU R99, [R1+0x730] ;  /* 0x0007300001637983 */ /* 0x000ee80000300800 */
[----:B------:R-:W3:Y:S04]  /*aba0*/  LDL.LU R100, [R1+0x72c] ;  /* 0x00072c0001647983 */ /* 0x000ee80000300800 */
        /* <DEDUP_REMOVED lines=17> */
[----:B------:R-:W-:Y:S02]  /*acc0*/  F2FP.F16.F32.PACK_AB R244, R252, R244 ;  /* 0x000000f4fcf4723e */ /* 0x000fe400000000ff */
[----:B------:R-:W1:Y:S01]  /*acd0*/  S2R R252, SR_TID.X ;  /* 0x0000000000fc7919 */ /* 0x000e620000002100 */
[----:B------:R-:W-:Y:S02]  /*ace0*/  F2FP.F16.F32.PACK_AB R237, R110, R237 ;  /* 0x000000ed6eed723e */ /* 0x000fe400000000ff */
[----:B------:R-:W-:Y:S01]  /*acf0*/  F2FP.F16.F32.PACK_AB R238, R111, R238 ;  /* 0x000000ee6fee723e */ /* 0x000fe200000000ff */
[----:B------:R-:W3:Y:S01]  /*ad00*/  LDL.LU R110, [R1+0x704] ;  /* 0x00070400016e7983 */ /* 0x000ee20000300800 */
[----:B------:R-:W-:-:S03]  /*ad10*/  F2FP.F16.F32.PACK_AB R239, R112, R239 ;  /* 0x000000ef70ef723e */ /* 0x000fc600000000ff */
[----:B------:R-:W3:Y:S04]  /*ad20*/  LDL.LU R111, [R1+0x700] ;  /* 0x00070000016f7983 */ /* 0x000ee80000300800 */
[----:B------:R-:W3:Y:S01]  /*ad30*/  LDL.LU R112, [R1+0x6fc] ;  /* 0x0006fc0001707983 */ /* 0x000ee20000300800 */
[----:B------:R-:W-:Y:S02]  /*ad40*/  F2FP.F16.F32.PACK_AB R25, R27, R26 ;  /* 0x0000001a1b19723e */ /* 0x000fe400000000ff */
[----:B------:R-:W-:Y:S02]  /*ad50*/  F2FP.F16.F32.PACK_AB R245, R113, R245 ;  /* 0x000000f571f5723e */ /* 0x000fe400000000ff */
[----:B------:R-:W-:Y:S01]  /*ad60*/  F2FP.F16.F32.PACK_AB R26, R29, R28 ;  /* 0x0000001c1d1a723e */ /* 0x000fe200000000ff */
[----:B------:R-:W-:Y:S01]  /*ad70*/  IMAD.MOV.U32 R28, RZ, RZ, R114 ;  /* 0x000000ffff1c7224 */ /* 0x000fe200078e0072 */
[----:B------:R-:W-:-:S02]  /*ad80*/  F2FP.F16.F32.PACK_AB R27, R31, R30 ;  /* 0x0000001e1f1b723e */ /* 0x000fc400000000ff */
[----:B-1----:R-:W-:Y:S02]  /*ad90*/  LOP3.LUT R0, R0, 0x10, R252, 0x78, !PT ;  /* 0x0000001000007812 */ /* 0x002fe400078e78fc */
[----:B------:R-:W3:Y:S01]  /*ada0*/  LDL.LU R252, [R1+0x1f4] ;  /* 0x0001f40001fc7983 */ /* 0x000ee20000300800 */
[----:B------:R-:W-:Y:S01]  /*adb0*/  IMAD.MOV.U32 R29, RZ, RZ, R115 ;  /* 0x000000ffff1d7224 */ /* 0x000fe200078e0073 */
[----:B------:R-:W-:Y:S02]  /*adc0*/  F2FP.F16.F32.PACK_AB R32, R33, R32 ;  /* 0x000000202120723e */ /* 0x000fe400000000ff */
[----:B------:R-:W3:Y:S01]  /*add0*/  LDL.LU R113, [R1+0x6f8] ;  /* 0x0006f80001717983 */ /* 0x000ee20000300800 */
[----:B------:R-:W-:Y:S01]  /*ade0*/  IMAD.MOV.U32 R30, RZ, RZ, R116 ;  /* 0x000000ffff1e7224 */ /* 0x000fe200078e0074 */
[----:B------:R-:W-:Y:S02]  /*adf0*/  F2FP.F16.F32.PACK_AB R33, R35, R34 ;  /* 0x000000222321723e */ /* 0x000fe400000000ff */
[----:B------:R-:W3:Y:S01]  /*ae00*/  LDL.LU R114, [R1+0x6f4] ;  /* 0x0006f40001727983 */ /* 0x000ee20000300800 */
[----:B------:R-:W-:Y:S01]  /*ae10*/  IMAD.MOV.U32 R31, RZ, RZ, R117 ;  /* 0x000000ffff1f7224 */ /* 0x000fe200078e0075 */
[----:B------:R-:W-:-:S02]  /*ae20*/  F2FP.F16.F32.PACK_AB R34, R37, R36 ;  /* 0x000000242522723e */ /* 0x000fc400000000ff */
        /* <DEDUP_REMOVED lines=23> */
[----:B----4-:R-:W-:Y:S02]  /*afa0*/  F2FP.F16.F32.PACK_AB R50, R53, R52 ;  /* 0x000000343532723e */ /* 0x010fe400000000ff */
[----:B------:R-:W4:Y:S01]  /*afb0*/  LDL.LU R123, [R1+0x6d0] ;  /* 0x0006d000017b7983 */ /* 0x000f220000300800 */
[----:B------:R-:W-:Y:S01]  /*afc0*/  IMAD.MOV.U32 R52, RZ, RZ, R126 ;  /* 0x000000ffff347224 */ /* 0x000fe200078e007e */
[----:B-----5:R-:W-:-:S02]  /*afd0*/  F2FP.F16.F32.PACK_AB R51, R55, R54 ;  /* 0x000000363733723e */ /* 0x020fc400000000ff */
[----:B------:R-:W5:Y:S01]  /*afe0*/  LDL.LU R124, [R1+0x6cc] ;  /* 0x0006cc00017c7983 */ /* 0x000f620000300800 */
[----:B------:R-:W-:Y:S01]  /*aff0*/  IMAD.MOV.U32 R53, RZ, RZ, R127 ;  /* 0x000000ffff357224 */ /* 0x000fe200078e007f */
[----:B--2---:R-:W-:Y:S02]  /*b000*/  F2FP.F16.F32.PACK_AB R56, R57, R56 ;  /* 0x000000383938723e */ /* 0x004fe400000000ff */
[----:B------:R-:W5:Y:S01]  /*b010*/  LDL.LU R125, [R1+0x6c8] ;  /* 0x0006c800017d7983 */ /* 0x000f620000300800 */
[----:B------:R-:W-:Y:S01]  /*b020*/  IMAD.MOV.U32 R54, RZ, RZ, R128 ;  /* 0x000000ffff367224 */ /* 0x000fe200078e0080 */
[----:B---3--:R-:W-:Y:S02]  /*b030*/  F2FP.F16.F32.PACK_AB R57, R59, R58 ;  /* 0x0000003a3b39723e */ /* 0x008fe400000000ff */
[----:B------:R-:W2:Y:S01]  /*b040*/  LDL.LU R126, [R1+0x6c4] ;  /* 0x0006c400017e7983 */ /* 0x000ea20000300800 */
[----:B------:R-:W-:Y:S01]  /*b050*/  IMAD.MOV.U32 R55, RZ, RZ, R129 ;  /* 0x000000ffff377224 */ /* 0x000fe200078e0081 */
[----:B------:R-:W-:-:S02]  /*b060*/  F2FP.F16.F32.PACK_AB R58, R61, R60 ;  /* 0x0000003c3d3a723e */ /* 0x000fc400000000ff */
[----:B------:R-:W2:Y:S01]  /*b070*/  LDL.LU R127, [R1+0x6c0] ;  /* 0x0006c000017f7983 */ /* 0x000ea20000300800 */
        /* <DEDUP_REMOVED lines=27> */
[----:B------:R-:W-:-:S03]  /*b230*/  IMAD.MOV.U32 R77, RZ, RZ, R139 ;  /* 0x000000ffff4d7224 */ /* 0x000fc600078e008b */
[----:B------:R-:W3:Y:S01]  /*b240*/  LDL.LU R137, [R1+0x698] ;  /* 0x0006980001897983 */ /* 0x000ee20000300800 */
[----:B------:R-:W-:Y:S01]  /*b250*/  F2FP.F16.F32.PACK_AB R80, R81, R80 ;  /* 0x000000505150723e */ /* 0x000fe200000000ff */
[----:B------:R-:W-:Y:S02]  /*b260*/  IMAD.MOV.U32 R78, RZ, RZ, R140 ;  /* 0x000000ffff4e7224 */ /* 0x000fe400078e008c */
[----:B------:R-:W3:Y:S01]  /*b270*/  LDL.LU R138, [R1+0x694] ;  /* 0x00069400018a7983 */ /* 0x000ee20000300800 */
[----:B------:R-:W-:-:S03]  /*b280*/  IMAD.MOV.U32 R79, RZ, RZ, R141 ;  /* 0x000000ffff4f7224 */ /* 0x000fc600078e008d */
[----:B------:R-:W3:Y:S01]  /*b290*/  LDL.LU R139, [R1+0x690] ;  /* 0x00069000018b7983 */ /* 0x000ee20000300800 */
[----:B------:R-:W-:-:S03]  /*b2a0*/  F2FP.F16.F32.PACK_AB R81, R83, R82 ;  /* 0x000000525351723e */ /* 0x000fc600000000ff */
[----:B------:R-:W3:Y:S01]  /*b2b0*/  LDL.LU R140, [R1+0x68c] ;  /* 0x00068c00018c7983 */ /* 0x000ee20000300800 */
[----:B------:R-:W-:-:S03]  /*b2c0*/  F2FP.F16.F32.PACK_AB R82, R85, R84 ;  /* 0x000000545552723e */ /* 0x000fc600000000ff */
[----:B------:R-:W3:Y:S01]  /*b2d0*/  LDL.LU R141, [R1+0x688] ;  /* 0x00068800018d7983 */ /* 0x000ee20000300800 */
[----:B------:R-:W-:Y:S02]  /*b2e0*/  IMAD.MOV.U32 R84, RZ, RZ, R142 ;  /* 0x000000ffff547224 */ /* 0x000fe400078e008e */
[----:B------:R-:W-:Y:S01]  /*b2f0*/  IMAD.MOV.U32 R85, RZ, RZ, R143 ;  /* 0x000000ffff557224 */ /* 0x000fe200078e008f */
        /* <DEDUP_REMOVED lines=8> */
[----:B------:R-:W-:Y:S02]  /*b380*/  F2FP.F16.F32.PACK_AB R89, R91, R90 ;  /* 0x0000005a5b59723e */ /* 0x000fe400000000ff */
[----:B------:R-:W-:Y:S01]  /*b390*/  F2FP.F16.F32.PACK_AB R90, R93, R92 ;  /* 0x0000005c5d5a723e */ /* 0x000fe200000000ff */
[----:B------:R-:W-:Y:S02]  /*b3a0*/  IMAD.MOV.U32 R92, RZ, RZ, R146 ;  /* 0x000000ffff5c7224 */ /* 0x000fe400078e0092 */
        /* <DEDUP_REMOVED lines=8> */
[----:B------:R-:W-:Y:S02]  /*b430*/  F2FP.F16.F32.PACK_AB R96, R97, R96 ;  /* 0x000000606160723e */ /* 0x000fe400000000ff */
[----:B------:R-:W-:Y:S02]  /*b440*/  F2FP.F16.F32.PACK_AB R97, R99, R98 ;  /* 0x000000626361723e */ /* 0x000fe400000000ff */
[----:B------:R-:W-:Y:S02]  /*b450*/  F2FP.F16.F32.PACK_AB R98, R101, R100 ;  /* 0x000000646562723e */ /* 0x000fe400000000ff */
[----:B------:R-:W3:Y:S01]  /*b460*/  LDL.LU R100, [R1+0x650] ;  /* 0x0006500001647983 */ /* 0x000ee20000300800 */
[----:B------:R-:W-:Y:S01]  /*b470*/  F2FP.F16.F32.PACK_AB R247, R2, R247 ;  /* 0x000000f702f7723e */ /* 0x000fe200000000ff */
[----:B------:R-:W-:Y:S02]  /*b480*/  IMAD.MOV.U32 R101, RZ, RZ, R150 ;  /* 0x000000ffff657224 */ /* 0x000fe400078e0096 */
[----:B------:R-:W3:Y:S01]  /*b490*/  LDL.LU R150, [R1+0x664] ;  /* 0x0006640001967983 */ /* 0x000ee20000300800 */
[----:B------:R-:W-:Y:S01]  /*b4a0*/  F2FP.F16.F32.PACK_AB R99, R103, R102 ;  /* 0x000000666763723e */ /* 0x000fe200000000ff */
[----:B------:R-:W-:-:S02]  /*b4b0*/  IMAD.MOV.U32 R102, RZ, RZ, R151 ;  /* 0x000000ffff667224 */ /* 0x000fc400078e0097 */
[----:B------:R-:W-:Y:S01]  /*b4c0*/  IMAD.MOV.U32 R103, RZ, RZ, R3 ;  /* 0x000000ffff677224 */ /* 0x000fe200078e0003 */
[----:B------:R-:W3:Y:S01]  /*b4d0*/  LDL.LU R151, [R1+0x660] ;  /* 0x0006600001977983 */ /* 0x000ee20000300800 */
[----:B------:R-:W-:Y:S02]  /*b4e0*/  F2FP.F16.F32.PACK_AB R246, R252, R246 ;  /* 0x000000f6fcf6723e */ /* 0x000fe400000000ff */
[----:B------:R-:W1:Y:S02]  /*b4f0*/  S2R R252, SR_TID.X ;  /* 0x0000000000fc7919 */ /* 0x000e640000002100 */
[----:B-1----:R-:W-:-:S05]  /*b500*/  IMAD.SHL.U32 R2, R252, 0x40, RZ ;  /* 0x00000040fc027824 */ /* 0x002fca00078e00ff */
[----:B------:R-:W-:-:S05]  /*b510*/  LOP3.LUT R0, R0, 0x1800, R2, 0xf8, !PT ;  /* 0x0000180000007812 */ /* 0x000fca00078ef802 */
[C---:B------:R-:W-:Y:S01]  /*b520*/  VIADD R2, R0.reuse, UR24 ;  /* 0x0000001800027c36 */ /* 0x040fe20008000000 */
[----:B------:R-:W-:Y:S01]  /*b530*/  BAR.SYNC.DEFER_BLOCKING 0x0 ;  /* 0x0000000000007b1d */ /* 0x000fe20000010000 */
[C---:B------:R-:W-:Y:S02]  /*b540*/  LOP3.LUT R3, R0.reuse, 0x20, RZ, 0x3c, !PT ;  /* 0x0000002000037812 */ /* 0x040fe400078e3cff */
[----:B------:R-:W-:Y:S02]  /*b550*/  F2FP.F16.F32.PACK_AB R120, R121, R120 ;  /* 0x000000787978723e */ /* 0x000fe400000000ff */
[----:B----4-:R-:W-:Y:S01]  /*b560*/  F2FP.F16.F32.PACK_AB R121, R123, R122 ;  /* 0x0000007a7b79723e */ /* 0x010fe200000000ff */
[----:B------:R-:W-:Y:S01]  /*b570*/  VIADD R3, R3, UR24 ;  /* 0x0000001803037c36 */ /* 0x000fe20008000000 */
[----:B-----5:R-:W-:Y:S02]  /*b580*/  F2FP.F16.F32.PACK_AB R122, R125, R124 ;  /* 0x0000007c7d7a723e */ /* 0x020fe400000000ff */
[----:B--2---:R-:W-:Y:S01]  /*b590*/  F2FP.F16.F32.PACK_AB R123, R127, R126 ;  /* 0x0000007e7f7b723e */ /* 0x004fe200000000ff */
[----:B---3--:R-:W-:Y:S04]  /*b5a0*/  STSM.16.M88.4 [R2], R100 ;  /* 0x0000006402007844 */ /* 0x008fe80000000200 */
[----:B------:R-:W-:Y:S04]  /*b5b0*/  STSM.16.M88.4 [R2+0x8000], R92 ;  /* 0x0080005c02007844 */ /* 0x000fe80000000200 */
        /* <DEDUP_REMOVED lines=14> */
[----:B------:R1:W-:Y:S04]  /*b6a0*/  STSM.16.M88.4 [R3], R60 ;  /* 0x0000003c03007844 */ /* 0x0003e80000000200 */
[----:B------:R-:W-:Y:S04]  /*b6b0*/  STSM.16.M88.4 [R3+0x8000], R52 ;  /* 0x0080003403007844 */ /* 0x000fe80000000200 */
[----:B-1----:R-:W2:Y:S04]  /*b6c0*/  LDL.LU R60, [R1+0x420] ;  /* 0x00042000013c7983 */ /* 0x002ea80000300800 */
[----:B------:R-:W2:Y:S04]  /*b6d0*/  LDL.LU R61, [R1+0x424] ;  /* 0x00042400013d7983 */ /* 0x000ea80000300800 */
[----:B------:R-:W2:Y:S04]  /*b6e0*/  LDL.LU R62, [R1+0x428] ;  /* 0x00042800013e7983 */ /* 0x000ea80000300800 */
[----:B------:R-:W2:Y:S04]  /*b6f0*/  LDL.LU R63, [R1+0x42c] ;  /* 0x00042c00013f7983 */ /* 0x000ea80000300800 */
[----:B------:R-:W3:Y:S04]  /*b700*/  LDL.LU R68, [R1+0x460] ;  /* 0x0004600001447983 */ /* 0x000ee80000300800 */
[----:B------:R-:W3:Y:S04]  /*b710*/  LDL.LU R69, [R1+0x464] ;  /* 0x0004640001457983 */ /* 0x000ee80000300800 */
[----:B------:R-:W3:Y:S04]  /*b720*/  LDL.LU R70, [R1+0x468] ;  /* 0x0004680001467983 */ /* 0x000ee80000300800 */
[----:B------:R-:W3:Y:S04]  /*b730*/  LDL.LU R71, [R1+0x46c] ;  /* 0x00046c0001477983 */ /* 0x000ee80000300800 */
[----:B------:R-:W4:Y:S04]  /*b740*/  LDL.LU R84, [R1+0x630] ;  /* 0x0006300001547983 */ /* 0x000f280000300800 */
[----:B------:R-:W4:Y:S04]  /*b750*/  LDL.LU R85, [R1+0x634] ;  /* 0x0006340001557983 */ /* 0x000f280000300800 */
[----:B------:R-:W4:Y:S04]  /*b760*/  LDL.LU R86, [R1+0x638] ;  /* 0x0006380001567983 */ /* 0x000f280000300800 */
[----:B------:R-:W4:Y:S04]  /*b770*/  LDL.LU R87, [R1+0x63c] ;  /* 0x00063c0001577983 */ /* 0x000f280000300800 */
[----:B------:R-:W5:Y:S04]  /*b780*/  LDL.LU R76, [R1+0x4a0] ;  /* 0x0004a000014c7983 */ /* 0x000f680000300800 */
[----:B------:R-:W-:Y:S04]  /*b790*/  STSM.16.M88.4 [R3+0x10000], R44 ;  /* 0x0100002c03007844 */ /* 0x000fe80000000200 */
[----:B------:R-:W5:Y:S04]  /*b7a0*/  LDL.LU R77, [R1+0x4a4] ;  /* 0x0004a400014d7983 */ /* 0x000f680000300800 */
[----:B------:R-:W-:Y:S04]  /*b7b0*/  STSM.16.M88.4 [R3+0x18000], R36 ;  /* 0x0180002403007844 */ /* 0x000fe80000000200 */
[----:B------:R-:W5:Y:S04]  /*b7c0*/  LDL.LU R78, [R1+0x4a8] ;  /* 0x0004a800014e7983 */ /* 0x000f680000300800 */
[----:B------:R1:W-:Y:S04]  /*b7d0*/  STSM.16.M88.4 [R3+0x2000], R28 ;  /* 0x0020001c03007844 */ /* 0x0003e80000000200 */
[----:B------:R-:W5:Y:S04]  /*b7e0*/  LDL.LU R79, [R1+0x4ac] ;  /* 0x0004ac00014f7983 */ /* 0x000f680000300800 */
[----:B-1----:R-:W2:Y:S04]  /*b7f0*/  LDL.LU R28, [R1+0x410] ;  /* 0x00041000011c7983 */ /* 0x002ea80000300800 */
        /* <DEDUP_REMOVED lines=15> */
[----:B------:R-:W-:-:S03]  /*b8f0*/  LOP3.LUT R8, R0, 0x40, RZ, 0x3c, !PT ;  /* 0x0000004000087812 */ /* 0x000fc600078e3cff */
[----:B------:R-:W-:Y:S01]  /*b900*/  STSM.16.M88.4 [R3+0xa000], R224 ;  /* 0x00a000e003007844 */ /* 0x000fe20000000200 */
[----:B------:R-:W-:-:S03]  /*b910*/  F2FP.F16.F32.PACK_AB R128, R129, R128 ;  /* 0x000000808180723e */ /* 0x000fc600000000ff */
[----:B------:R-:W-:Y:S01]  /*b920*/  STSM.16.M88.4 [R3+0x12000], R192 ;  /* 0x012000c003007844 */ /* 0x000fe20000000200 */
[----:B------:R-:W-:-:S03]  /*b930*/  F2FP.F16.F32.PACK_AB R129, R131, R130 ;  /* 0x000000828381723e */ /* 0x000fc600000000ff */
[----:B------:R-:W-:Y:S01]  /*b940*/  STSM.16.M88.4 [R3+0x1a000], R160 ;  /* 0x01a000a003007844 */ /* 0x000fe20000000200 */
[----:B------:R-:W-:-:S03]  /*b950*/  F2FP.F16.F32.PACK_AB R130, R133, R132 ;  /* 0x000000848582723e */ /* 0x000fc600000000ff */
[----:B------:R-:W-:Y:S01]  /*b960*/  STSM.16.M88.4 [R3+0x4000], R4 ;  /* 0x0040000403007844 */ /* 0x000fe20000000200 */
[----:B------:R-:W-:Y:S01]  /*b970*/  F2FP.F16.F32.PACK_AB R131, R135, R134 ;  /* 0x000000868783723e */ /* 0x000fe200000000ff */
[----:B------:R-:W-:Y:S02]  /*b980*/  VIADD R8, R8, UR24 ;  /* 0x0000001808087c36 */ /* 0x000fe40008000000 */
[----:B------:R-:W-:Y:S04]  /*b990*/  STSM.16.M88.4 [R3+0xc000], R164 ;  /* 0x00c000a403007844 */ /* 0x000fe80000000200 */
[----:B------:R-:W-:Y:S04]  /*b9a0*/  STSM.16.M88.4 [R3+0x14000], R196 ;  /* 0x014000c403007844 */ /* 0x000fe80000000200 */
[----:B------:R-:W-:Y:S04]  /*b9b0*/  STSM.16.M88.4 [R3+0x1c000], R228 ;  /* 0x01c000e403007844 */ /* 0x000fe80000000200 */
[----:B------:R-:W-:Y:S04]  /*b9c0*/  STSM.16.M88.4 [R3+0x6000], R32 ;  /* 0x0060002003007844 */ /* 0x000fe80000000200 */
[----:B------:R-:W-:Y:S04]  /*b9d0*/  STSM.16.M88.4 [R3+0xe000], R64 ;  /* 0x00e0004003007844 */ /* 0x000fe80000000200 */
[----:B------:R-:W-:Y:S04]  /*b9e0*/  STSM.16.M88.4 [R3+0x16000], R96 ;  /* 0x0160006003007844 */ /* 0x000fe80000000200 */
[----:B------:R-:W-:Y:S01]  /*b9f0*/  STSM.16.M88.4 [R3+0x1e000], R128 ;  /* 0x01e0008003007844 */ /* 0x000fe20000000200 */
[----:B------:R-:W-:-:S02]  /*ba00*/  LOP3.LUT R0, R0, 0x60, RZ, 0x3c, !PT ;  /* 0x0000006000007812 */ /* 0x000fc400078e3cff */
[----:B------:R-:W-:Y:S02]  /*ba10*/  F2FP.F16.F32.PACK_AB R104, R105, R104 ;  /* 0x000000686968723e */ /* 0x000fe400000000ff */
[----:B------:R-:W-:Y:S02]  /*ba20*/  F2FP.F16.F32.PACK_AB R105, R107, R106 ;  /* 0x0000006a6b69723e */ /* 0x000fe400000000ff */
[----:B------:R-:W-:Y:S02]  /*ba30*/  F2FP.F16.F32.PACK_AB R136, R137, R136 ;  /* 0x000000888988723e */ /* 0x000fe400000000ff */
[----:B------:R-:W-:Y:S02]  /*ba40*/  F2FP.F16.F32.PACK_AB R106, R109, R108 ;  /* 0x0000006c6d6a723e */ /* 0x000fe400000000ff */
[----:B------:R-:W-:Y:S02]  /*ba50*/  F2FP.F16.F32.PACK_AB R107, R111, R110 ;  /* 0x0000006e6f6b723e */ /* 0x000fe400000000ff */
[----:B------:R-:W-:Y:S01]  /*ba60*/  F2FP.F16.F32.PACK_AB R137, R139, R138 ;  /* 0x0000008a8b89723e */ /* 0x000fe200000000ff */
[----:B------:R-:W-:Y:S01]  /*ba70*/  VIADD R0, R0, UR24 ;  /* 0x0000001800007c36 */ /* 0x000fe20008000000 */
        /* <DEDUP_REMOVED lines=10> */
[----:B------:R-:W-:-:S04]  /*bb20*/  SHF.R.U32.HI R252, RZ, 0x5, R252 ;  /* 0x00000005fffc7819 */ /* 0x000fc800000116fc */
[----:B------:R-:W-:Y:S01]  /*bb30*/  R2UR UR5, R252 ;  /* 0x00000000fc0572ca */ /* 0x000fe200000e0000 */
[----:B------:R-:W-:-:S12]  /*bb40*/  UMOV UR10, UR11 ;  /* 0x0000000b000a7c82 */ /* 0x000fd80008000000 */
[----:B------:R-:W-:-:S04]  /*bb50*/  ULOP3.LUT UR5, UR5, 0x3, URZ, 0xc0, !UPT ;  /* 0x0000000305057892 */ /* 0x000fc8000f8ec03f */
[----:B------:R-:W-:Y:S02]  /*bb60*/  ULEA UR9, UR5, UR15, 0x6 ;  /* 0x0000000f05097291 */ /* 0x000fe4000f8e303f */
[----:B------:R-:W-:Y:S01]  /*bb70*/  ULEA UR8, UR5, UR24, 0xf ;  /* 0x0000001805087291 */ /* 0x000fe2000f8e783f */
[----:B----4-:R-:W-:Y:S04]  /*bb80*/  STSM.16.M88.4 [R8], R84 ;  /* 0x0000005408007844 */ /* 0x010fe80000000200 */
[----:B-----5:R-:W-:Y:S04]  /*bb90*/  STSM.16.M88.4 [R8+0x8000], R76 ;  /* 0x0080004c08007844 */ /* 0x020fe80000000200 */
[----:B---3--:R-:W-:Y:S04]  /*bba0*/  STSM.16.M88.4 [R8+0x10000], R68 ;  /* 0x0100004408007844 */ /* 0x008fe80000000200 */
[----:B--2---:R-:W-:Y:S04]  /*bbb0*/  STSM.16.M88.4 [R8+0x18000], R60 ;  /* 0x0180003c08007844 */ /* 0x004fe80000000200 */
        /* <DEDUP_REMOVED lines=12> */
[----:B------:R-:W-:Y:S04]  /*bc80*/  STSM.16.M88.4 [R0], R52 ;  /* 0x0000003400007844 */ /* 0x000fe80000000200 */
        /* <DEDUP_REMOVED lines=14> */
[----:B------:R-:W-:Y:S01]  /*bd70*/  STSM.16.M88.4 [R0+0x1e000], R144 ;  /* 0x01e0009000007844 */ /* 0x000fe20000000200 */
[----:B------:R1:W-:Y:S06]  /*bd80*/  MEMBAR.ALL.CTA ;  /* 0x0000000000007992 */ /* 0x0003ec0000008000 */
[----:B-1----:R-:W1:Y:S02]  /*bd90*/  FENCE.VIEW.ASYNC.S ;  /* 0x00000000000073c6 */ /* 0x002e640000000000 */
[----:B-1----:R-:W-:Y:S06]  /*bda0*/  BAR.SYNC.DEFER_BLOCKING 0x0 ;  /* 0x0000000000007b1d */ /* 0x002fec0000010000 */
[----:B------:R1:W-:Y:S01]  /*bdb0*/  UTMASTG.2D [UR8], [UR30] ;  /* 0x000000081e0073b5 */ /* 0x0003e20008008000 */
[----:B------:R0:W-:Y:S01]  /*bdc0*/  UTMACMDFLUSH ;  /* 0x00000000000079b7 */ /* 0x0001e20000000000 */
[----:B------:R-:W-:-:S04]  /*bdd0*/  DEPBAR.LE SB0, 0x0 ;  /* 0x000080000000791a */ /* 0x000fc80000000000 */
[----:B------:R-:W-:Y:S01]  /*bde0*/  BAR.SYNC.DEFER_BLOCKING 0x0 ;  /* 0x0000000000007b1d */ /* 0x000fe20000010000 */
[----:B------:R-:W-:-:S05]  /*bdf0*/  ELECT P0, URZ, PT ;  /* 0x00000000003f782f */ /* 0x000fca0003800000 */
[----:B-1----:R-:W-:Y:S08]  /*be00*/  EXIT ;  /* 0x000000000000794d */ /* 0x002ff00003800000 */
.L_x_48:
[----:B------:R-:W1:Y:S02]  /*be10*/  SYNCS.PHASECHK.TRANS64.TRYWAIT P0, [UR19+0x10000], R0 ;  /* 0x01000000ff0075a7 */ /* 0x000e640008000153 */
[----:B-1----:R-:W-:Y:S05]  /*be20*/  @!P0 BRA `(.L_x_48) ;  /* 0xfffffffc00f88947 */ /* 0x002fea000383ffff */
[----:B------:R-:W-:Y:S05]  /*be30*/  BRA `(.L_x_50) ;  /* 0xffffff8c00fc7947 */ /* 0x000fea000383ffff */
.L_x_51:
[----:B------:R-:W-:-:S00]  /*be40*/  BRA `(.L_x_51) ;  /* 0xfffffffc00fc7947 */ /* 0x000fc0000383ffff */
[----:B------:R-:W-:-:S00]  /*be50*/  NOP ;  /* 0x0000000000007918 */ /* 0x000fc00000000000 */
        /* <DEDUP_REMOVED lines=10> */
.L_x_52:


//--------------------- .nv.shared.gluon_wgmma    --------------------------
	.section	.nv.shared.gluon_wgmma,"aw",@nobits
	.sectionflags	@""
	.align	16
	.zero		1024


//--------------------- .nv.shared.reserved.0     --------------------------
	.section	.nv.shared.reserved.0,"aw",@nobits
	.weak		__nv_reservedSMEM_offset_0_alias
	.size		__nv_reservedSMEM_offset_0_alias, 0, 0
	.other		__nv_reservedSMEM_offset_0_alias,@"STO_CUDA_RESERVED_SHARED STV_DEFAULT"
__nv_reservedSMEM_offset_0_alias:
	.zero		0


//--------------------- .nv.constant0.gluon_wgmma --------------------------
	.section	.nv.constant0.gluon_wgmma,"a",@progbits
	.sectionflags	@""
	.align	4
.nv.constant0.gluon_wgmma:
	.zero		608


//--------------------- SYMBOLS --------------------------

	.type		.nv.reservedSmem.offset0,@object
	.size		.nv.reservedSmem.offset0,0x4
